	.target	sm_100a

	.elftype	@"ET_EXEC"


//--------------------- .note.nv.tkinfo           --------------------------
	.section	.note.nv.tkinfo,"",@"SHT_NOTE"
	.sectionflags	@"SHF_NOTE_NV_TKINFO"
	.tkinfo
        /*0018*/ 	.word	0x00000002
        /*0030*/ 	.string	""
        /*0030*/ 	.string	"ptxas"
        /*0030*/ 	.string	"Cuda compilation tools, release 13.0, V13.0.88"
        /*0030*/ 	.string	"Build cuda_13.0.r13.0/compiler.36424714_0"
        /*0030*/ 	.string	"-arch sm_100a -m 64 "



//--------------------- .note.nv.cuinfo           --------------------------
	.section	.note.nv.cuinfo,"",@"SHT_NOTE"
	.sectionflags	@"SHF_NOTE_NV_CUINFO"
        /*0018*/ 	.short	0x0002
        /*001a*/ 	.short	0x0064
        /*001c*/ 	.short	0x0082
	.zero		2


//--------------------- .nv.info                  --------------------------
	.section	.nv.info,"",@"SHT_CUDA_INFO"
	.align	4


	//----- nvinfo : EIATTR_REGCOUNT
	.align		4
        /*0000*/ 	.byte	0x04, 0x2f
        /*0002*/ 	.short	(.L_20 - .L_19)
	.align		4
.L_19:
        /*0004*/ 	.word	index@(_ZN7cutlass13device_kernelINS_4gemm6kernel13GemmUniversalIN4cute5tupleIJiiiiEEENS1_10collective13CollectiveMmaINS1_35MainloopSm100TmaUmmaWarpSpecializedILi3ELi2ELi2ENS5_IJNS4_1CILi1EEESB_SB_EEEEENS5_IJNSA_ILi128EEENSA_ILi256EEESE_EEENS_12float_e4m3_tENS5_IJlSB_lEEENS_12float_e5m2_tENS5_IJSB_llEEENS4_8TiledMMAINS4_8MMA_AtomIJNS4_10MMA_TraitsINS4_19SM100_MMA_F8F6F4_SSEJSH_SJ_fSE_SF_NS4_17integral_constantINS4_4UMMA5MajorELSR_0EEENSP_ISR_LSR_1EEENSP_INSQ_7ScaleInELSU_0EEESV_EEEEEENS4_6LayoutISC_NS5_IJNSA_ILi0EEESZ_SZ_EEEEENS5_IJNS4_10UnderscoreES12_S12_EEEEENS4_13SM90_TMA_LOADENS4_14ComposedLayoutINS4_7SwizzleILi3ELi4ELi3EEENS4_18smem_ptr_flag_bitsILi8EEENSY_INS5_IJNSA_ILi8EEESE_EEENS5_IJSE_SB_EEEEEEEvNS4_8identityES15_NS16_IS18_S1A_NSY_INS5_IJSE_S1B_EEENS5_IJSB_SE_EEEEEEEvS1G_EENS_8epilogue10collective18CollectiveEpilogueINS1M_23Sm100TmaWarpSpecializedILi4ELi2ELi64ELb0ELb0EEEJSG_NS5_IJNSY_ISE_SB_EENSY_INSA_ILi64EEESB_EEEEESH_SI_SH_SI_NS1M_6fusion15FusionCallbacksIS1Q_NS1V_17LinearCombinationISH_fSH_fLNS_15FloatRoundStyleE2EEESG_S1U_JEEENS4_5SM1004TMEM4LOAD26SM100_TMEM_LOAD_32dp32b64xES15_NS16_INS17_ILi2ELi4ELi3EEES1A_NSY_INS5_IJS1B_S1S_EEENS5_IJS1S_SB_EEEEEEENS4_39AutoVectorizingCopyWithAssumedAlignmentILi128EEENS4_14SM90_TMA_STOREES29_S2B_S2B_EEEvvEEEEvNT_6ParamsE)
        /*0008*/ 	.word	0x000000e0


	//----- nvinfo : EIATTR_FRAME_SIZE
	.align		4
.L_20:
        /*000c*/ 	.byte	0x04, 0x11
        /*000e*/ 	.short	(.L_22 - .L_21)
	.align		4
.L_21:
        /*0010*/ 	.word	index@($__internal_2_$__cuda_sm10x_tcgen05_guardrail_trap_unallocated_columns_being_dealloced)
        /*0014*/ 	.word	0x00000000


	//----- nvinfo : EIATTR_FRAME_SIZE
	.align		4
.L_22:
        /*0018*/ 	.byte	0x04, 0x11
        /*001a*/ 	.short	(.L_24 - .L_23)
	.align		4
.L_23:
        /*001c*/ 	.word	index@($__internal_1_$__cuda_sm10x_tcgen05_guardrail_trap_phase_invalid_during_alloc)
        /*0020*/ 	.word	0x00000000


	//----- nvinfo : EIATTR_FRAME_SIZE
	.align		4
.L_24:
        /*0024*/ 	.byte	0x04, 0x11
        /*0026*/ 	.short	(.L_26 - .L_25)
	.align		4
.L_25:
        /*0028*/ 	.word	index@($__internal_0_$__cuda_sm10x_tcgen05_guardrail_trap_col_being_dealloced_not_returned_by_alloc)
        /*002c*/ 	.word	0x00000000


	//----- nvinfo : EIATTR_FRAME_SIZE
	.align		4
.L_26:
        /*0030*/ 	.byte	0x04, 0x11
        /*0032*/ 	.short	(.L_28 - .L_27)
	.align		4
.L_27:
        /*0034*/ 	.word	index@(_ZN7cutlass13device_kernelINS_4gemm6kernel13GemmUniversalIN4cute5tupleIJiiiiEEENS1_10collective13CollectiveMmaINS1_35MainloopSm100TmaUmmaWarpSpecializedILi3ELi2ELi2ENS5_IJNS4_1CILi1EEESB_SB_EEEEENS5_IJNSA_ILi128EEENSA_ILi256EEESE_EEENS_12float_e4m3_tENS5_IJlSB_lEEENS_12float_e5m2_tENS5_IJSB_llEEENS4_8TiledMMAINS4_8MMA_AtomIJNS4_10MMA_TraitsINS4_19SM100_MMA_F8F6F4_SSEJSH_SJ_fSE_SF_NS4_17integral_constantINS4_4UMMA5MajorELSR_0EEENSP_ISR_LSR_1EEENSP_INSQ_7ScaleInELSU_0EEESV_EEEEEENS4_6LayoutISC_NS5_IJNSA_ILi0EEESZ_SZ_EEEEENS5_IJNS4_10UnderscoreES12_S12_EEEEENS4_13SM90_TMA_LOADENS4_14ComposedLayoutINS4_7SwizzleILi3ELi4ELi3EEENS4_18smem_ptr_flag_bitsILi8EEENSY_INS5_IJNSA_ILi8EEESE_EEENS5_IJSE_SB_EEEEEEEvNS4_8identityES15_NS16_IS18_S1A_NSY_INS5_IJSE_S1B_EEENS5_IJSB_SE_EEEEEEEvS1G_EENS_8epilogue10collective18CollectiveEpilogueINS1M_23Sm100TmaWarpSpecializedILi4ELi2ELi64ELb0ELb0EEEJSG_NS5_IJNSY_ISE_SB_EENSY_INSA_ILi64EEESB_EEEEESH_SI_SH_SI_NS1M_6fusion15FusionCallbacksIS1Q_NS1V_17LinearCombinationISH_fSH_fLNS_15FloatRoundStyleE2EEESG_S1U_JEEENS4_5SM1004TMEM4LOAD26SM100_TMEM_LOAD_32dp32b64xES15_NS16_INS17_ILi2ELi4ELi3EEES1A_NSY_INS5_IJS1B_S1S_EEENS5_IJS1S_SB_EEEEEEENS4_39AutoVectorizingCopyWithAssumedAlignmentILi128EEENS4_14SM90_TMA_STOREES29_S2B_S2B_EEEvvEEEEvNT_6ParamsE)
        /*0038*/ 	.word	0x00000000


	//----- nvinfo : EIATTR_MIN_STACK_SIZE
	.align		4
.L_28:
        /*003c*/ 	.byte	0x04, 0x12
        /*003e*/ 	.short	(.L_30 - .L_29)
	.align		4
.L_29:
        /*0040*/ 	.word	index@(_ZN7cutlass13device_kernelINS_4gemm6kernel13GemmUniversalIN4cute5tupleIJiiiiEEENS1_10collective13CollectiveMmaINS1_35MainloopSm100TmaUmmaWarpSpecializedILi3ELi2ELi2ENS5_IJNS4_1CILi1EEESB_SB_EEEEENS5_IJNSA_ILi128EEENSA_ILi256EEESE_EEENS_12float_e4m3_tENS5_IJlSB_lEEENS_12float_e5m2_tENS5_IJSB_llEEENS4_8TiledMMAINS4_8MMA_AtomIJNS4_10MMA_TraitsINS4_19SM100_MMA_F8F6F4_SSEJSH_SJ_fSE_SF_NS4_17integral_constantINS4_4UMMA5MajorELSR_0EEENSP_ISR_LSR_1EEENSP_INSQ_7ScaleInELSU_0EEESV_EEEEEENS4_6LayoutISC_NS5_IJNSA_ILi0EEESZ_SZ_EEEEENS5_IJNS4_10UnderscoreES12_S12_EEEEENS4_13SM90_TMA_LOADENS4_14ComposedLayoutINS4_7SwizzleILi3ELi4ELi3EEENS4_18smem_ptr_flag_bitsILi8EEENSY_INS5_IJNSA_ILi8EEESE_EEENS5_IJSE_SB_EEEEEEEvNS4_8identityES15_NS16_IS18_S1A_NSY_INS5_IJSE_S1B_EEENS5_IJSB_SE_EEEEEEEvS1G_EENS_8epilogue10collective18CollectiveEpilogueINS1M_23Sm100TmaWarpSpecializedILi4ELi2ELi64ELb0ELb0EEEJSG_NS5_IJNSY_ISE_SB_EENSY_INSA_ILi64EEESB_EEEEESH_SI_SH_SI_NS1M_6fusion15FusionCallbacksIS1Q_NS1V_17LinearCombinationISH_fSH_fLNS_15FloatRoundStyleE2EEESG_S1U_JEEENS4_5SM1004TMEM4LOAD26SM100_TMEM_LOAD_32dp32b64xES15_NS16_INS17_ILi2ELi4ELi3EEES1A_NSY_INS5_IJS1B_S1S_EEENS5_IJS1S_SB_EEEEEEENS4_39AutoVectorizingCopyWithAssumedAlignmentILi128EEENS4_14SM90_TMA_STOREES29_S2B_S2B_EEEvvEEEEvNT_6ParamsE)
        /*0044*/ 	.word	0x00000000
.L_30:


//--------------------- .nv.compat                --------------------------
	.section	.nv.compat,"",@"SHT_CUDA_COMPAT_INFO"
	.align	4
        /*0000*/ 	.byte	0x02, 0x09, 0x01, 0x00, 0x02, 0x02, 0x02, 0x00, 0x02, 0x05, 0x05, 0x00, 0x03, 0x07, 0x01, 0x01
        /*0010*/ 	.byte	0x02, 0x03, 0x01, 0x00, 0x02, 0x06, 0x01, 0x00, 0x04, 0x0b, 0x08, 0x00, 0x09, 0x00, 0x00, 0x00
        /*0020*/ 	.byte	0x00, 0x00, 0x00, 0x00


//--------------------- .nv.info._ZN7cutlass13device_kernelINS_4gemm6kernel13GemmUniversalIN4cute5tupleIJiiiiEEENS1_10collective13CollectiveMmaINS1_35MainloopSm100TmaUmmaWarpSpecializedILi3ELi2ELi2ENS5_IJNS4_1CILi1EEESB_SB_EEEEENS5_IJNSA_ILi128EEENSA_ILi256EEESE_EEENS_12float_e4m3_tENS5_IJlSB_lEEENS_12float_e5m2_tENS5_IJSB_llEEENS4_8TiledMMAINS4_8MMA_AtomIJNS4_10MMA_TraitsINS4_19SM100_MMA_F8F6F4_SSEJSH_SJ_fSE_SF_NS4_17integral_constantINS4_4UMMA5MajorELSR_0EEENSP_ISR_LSR_1EEENSP_INSQ_7ScaleInELSU_0EEESV_EEEEEENS4_6LayoutISC_NS5_IJNSA_ILi0EEESZ_SZ_EEEEENS5_IJNS4_10UnderscoreES12_S12_EEEEENS4_13SM90_TMA_LOADENS4_14ComposedLayoutINS4_7SwizzleILi3ELi4ELi3EEENS4_18smem_ptr_flag_bitsILi8EEENSY_INS5_IJNSA_ILi8EEESE_EEENS5_IJSE_SB_EEEEEEEvNS4_8identityES15_NS16_IS18_S1A_NSY_INS5_IJSE_S1B_EEENS5_IJSB_SE_EEEEEEEvS1G_EENS_8epilogue10collective18CollectiveEpilogueINS1M_23Sm100TmaWarpSpecializedILi4ELi2ELi64ELb0ELb0EEEJSG_NS5_IJNSY_ISE_SB_EENSY_INSA_ILi64EEESB_EEEEESH_SI_SH_SI_NS1M_6fusion15FusionCallbacksIS1Q_NS1V_17LinearCombinationISH_fSH_fLNS_15FloatRoundStyleE2EEESG_S1U_JEEENS4_5SM1004TMEM4LOAD26SM100_TMEM_LOAD_32dp32b64xES15_NS16_INS17_ILi2ELi4ELi3EEES1A_NSY_INS5_IJS1B_S1S_EEENS5_IJS1S_SB_EEEEEEENS4_39AutoVectorizingCopyWithAssumedAlignmentILi128EEENS4_14SM90_TMA_STOREES29_S2B_S2B_EEEvvEEEEvNT_6ParamsE --------------------------
	.section	.nv.info._ZN7cutlass13device_kernelINS_4gemm6kernel13GemmUniversalIN4cute5tupleIJiiiiEEENS1_10collective13CollectiveMmaINS1_35MainloopSm100TmaUmmaWarpSpecializedILi3ELi2ELi2ENS5_IJNS4_1CILi1EEESB_SB_EEEEENS5_IJNSA_ILi128EEENSA_ILi256EEESE_EEENS_12float_e4m3_tENS5_IJlSB_lEEENS_12float_e5m2_tENS5_IJSB_llEEENS4_8TiledMMAINS4_8MMA_AtomIJNS4_10MMA_TraitsINS4_19SM100_MMA_F8F6F4_SSEJSH_SJ_fSE_SF_NS4_17integral_constantINS4_4UMMA5MajorELSR_0EEENSP_ISR_LSR_1EEENSP_INSQ_7ScaleInELSU_0EEESV_EEEEEENS4_6LayoutISC_NS5_IJNSA_ILi0EEESZ_SZ_EEEEENS5_IJNS4_10UnderscoreES12_S12_EEEEENS4_13SM90_TMA_LOADENS4_14ComposedLayoutINS4_7SwizzleILi3ELi4ELi3EEENS4_18smem_ptr_flag_bitsILi8EEENSY_INS5_IJNSA_ILi8EEESE_EEENS5_IJSE_SB_EEEEEEEvNS4_8identityES15_NS16_IS18_S1A_NSY_INS5_IJSE_S1B_EEENS5_IJSB_SE_EEEEEEEvS1G_EENS_8epilogue10collective18CollectiveEpilogueINS1M_23Sm100TmaWarpSpecializedILi4ELi2ELi64ELb0ELb0EEEJSG_NS5_IJNSY_ISE_SB_EENSY_INSA_ILi64EEESB_EEEEESH_SI_SH_SI_NS1M_6fusion15FusionCallbacksIS1Q_NS1V_17LinearCombinationISH_fSH_fLNS_15FloatRoundStyleE2EEESG_S1U_JEEENS4_5SM1004TMEM4LOAD26SM100_TMEM_LOAD_32dp32b64xES15_NS16_INS17_ILi2ELi4ELi3EEES1A_NSY_INS5_IJS1B_S1S_EEENS5_IJS1S_SB_EEEEEEENS4_39AutoVectorizingCopyWithAssumedAlignmentILi128EEENS4_14SM90_TMA_STOREES29_S2B_S2B_EEEvvEEEEvNT_6ParamsE,"",@"SHT_CUDA_INFO"
	.sectionflags	@""
	.align	4


	//----- nvinfo : EIATTR_CUDA_API_VERSION
	.align		4
        /*0000*/ 	.byte	0x04, 0x37
        /*0002*/ 	.short	(.L_32 - .L_31)
.L_31:
        /*0004*/ 	.word	0x00000082


	//----- nvinfo : EIATTR_KPARAM_INFO
	.align		4
.L_32:
        /*0008*/ 	.byte	0x04, 0x17
        /*000a*/ 	.short	(.L_34 - .L_33)
.L_33:
        /*000c*/ 	.word	0x00000000
        /*0010*/ 	.short	0x0000
        /*0012*/ 	.short	0x0000
        /*0014*/ 	.byte	0x00, 0xf0, 0x01, 0x20


	//----- nvinfo : EIATTR_AT_ENTRY_FRAGMENTS
	.align		4
.L_34:
        /*0018*/ 	.byte	0x04, 0x4f
        /*001a*/ 	.short	(.L_36 - .L_35)


	//   ....[0]....
.L_35:
        /*001c*/ 	.word	0x00000006


	//----- nvinfo : EIATTR_RESERVED_SMEM_USED
	.align		4
.L_36:
        /*0020*/ 	.byte	0x01, 0x41
	.zero		2


	//----- nvinfo : EIATTR_SPARSE_MMA_MASK
	.align		4
        /*0024*/ 	.byte	0x03, 0x50
        /*0026*/ 	.short	0x0000


	//----- nvinfo : EIATTR_TCGEN05_1CTA_USED
	.align		4
        /*0028*/ 	.byte	0x01, 0x51
	.zero		2


	//----- nvinfo : EIATTR_MAXREG_COUNT
	.align		4
        /*002c*/ 	.byte	0x03, 0x1b
        /*002e*/ 	.short	0x00ff


	//----- nvinfo : EIATTR_NUM_BARRIERS
	.align		4
        /*0030*/ 	.byte	0x02, 0x4c
        /*0032*/ 	.byte	0x07
	.zero		1


	//----- nvinfo : EIATTR_EXTERNS
	.align		4
        /*0034*/ 	.byte	0x04, 0x0f
        /*0036*/ 	.short	(.L_38 - .L_37)


	//   ....[0]....
	.align		4
.L_37:
        /*0038*/ 	.word	index@(__assertfail)


	//----- nvinfo : EIATTR_MERCURY_ISA_VERSION
	.align		4
.L_38:
        /*003c*/ 	.byte	0x03, 0x5f
        /*003e*/ 	.short	0x0101


	//----- nvinfo : EIATTR_INT_WARP_WIDE_INSTR_OFFSETS
	.align		4
        /*0040*/ 	.byte	0x04, 0x31
        /*0042*/ 	.short	(.L_40 - .L_39)


	//   ....[0]....
.L_39:
        /*0044*/ 	.word	0x00001e40


	//   ....[1]....
        /*0048*/ 	.word	0x000036e0


	//   ....[2]....
        /*004c*/ 	.word	0x00003700


	//   ....[3]....
        /*0050*/ 	.word	0x00003730


	//   ....[4]....
        /*0054*/ 	.word	0x00004070


	//   ....[5]....
        /*0058*/ 	.word	0x000040e0


	//   ....[6]....
        /*005c*/ 	.word	0x000041c0


	//   ....[7]....
        /*0060*/ 	.word	0x00004240


	//   ....[8]....
        /*0064*/ 	.word	0x00004350


	//   ....[9]....
        /*0068*/ 	.word	0x000043e0


	//   ....[10]....
        /*006c*/ 	.word	0x000045c0


	//   ....[11]....
        /*0070*/ 	.word	0x00004720


	//----- nvinfo : EIATTR_COOP_GROUP_MASK_REGIDS
	.align		4
.L_40:
        /*0074*/ 	.byte	0x04, 0x29
        /*0076*/ 	.short	(.L_42 - .L_41)


	//   ....[0]....
.L_41:
        /*0078*/ 	.word	0xffffffff


	//   ....[1]....
        /*007c*/ 	.word	0xffffffff


	//   ....[2]....
        /*0080*/ 	.word	0xffffffff


	//   ....[3]....
        /*0084*/ 	.word	0xffffffff


	//   ....[4]....
        /*0088*/ 	.word	0xffffffff


	//   ....[5]....
        /*008c*/ 	.word	0xffffffff


	//   ....[6]....
        /*0090*/ 	.word	0xffffffff


	//   ....[7]....
        /*0094*/ 	.word	0xffffffff


	//   ....[8]....
        /*0098*/ 	.word	0xffffffff


	//   ....[9]....
        /*009c*/ 	.word	0xffffffff


	//   ....[10]....
        /*00a0*/ 	.word	0xffffffff


	//   ....[11]....
        /*00a4*/ 	.word	0xffffffff


	//   ....[12]....
        /*00a8*/ 	.word	0xffffffff


	//----- nvinfo : EIATTR_COOP_GROUP_INSTR_OFFSETS
	.align		4
.L_42:
        /*00ac*/ 	.byte	0x04, 0x28
        /*00ae*/ 	.short	(.L_44 - .L_43)


	//   ....[0]....
.L_43:
        /*00b0*/ 	.word	0x00000090


	//   ....[1]....
        /*00b4*/ 	.word	0x000004d0


	//   ....[2]....
        /*00b8*/ 	.word	0x00000620


	//   ....[3]....
        /*00bc*/ 	.word	0x000007c0


	//   ....[4]....
        /*00c0*/ 	.word	0x000008c0


	//   ....[5]....
        /*00c4*/ 	.word	0x00000a30


	//   ....[6]....
        /*00c8*/ 	.word	0x00000b90


	//   ....[7]....
        /*00cc*/ 	.word	0x00001d20


	//   ....[8]....
        /*00d0*/ 	.word	0x00002a70


	//   ....[9]....
        /*00d4*/ 	.word	0x00002c80


	//   ....[10]....
        /*00d8*/ 	.word	0x00002cb0


	//   ....[11]....
        /*00dc*/ 	.word	0x000035c0


	//   ....[12]....
        /*00e0*/ 	.word	0x000037f0


	//----- nvinfo : EIATTR_VRC_CTA_INIT_COUNT
	.align		4
.L_44:
        /*00e4*/ 	.byte	0x02, 0x4a
        /*00e6*/ 	.byte	0x80
	.zero		1


	//----- nvinfo : EIATTR_SYSCALL_OFFSETS
	.align		4
        /*00e8*/ 	.byte	0x04, 0x46
        /*00ea*/ 	.short	(.L_46 - .L_45)


	//   ....[0]....
.L_45:
        /*00ec*/ 	.word	0x00005190


	//   ....[1]....
        /*00f0*/ 	.word	0x000052d0


	//   ....[2]....
        /*00f4*/ 	.word	0x00005b30


	//   ....[3]....
        /*00f8*/ 	.word	0x00007150


	//   ....[4]....
        /*00fc*/ 	.word	0x00008700


	//   ....[5]....
        /*0100*/ 	.word	0x00009cd0


	//----- nvinfo : EIATTR_MBARRIER_INSTR_OFFSETS
	.align		4
.L_46:
        /*0104*/ 	.byte	0x04, 0x39
        /*0106*/ 	.short	(.L_48 - .L_47)


	//   ....[0]....
.L_47:
        /*0108*/ 	.word	0x000005b0
        /*010c*/ 	.word	0x000000ff
        /*0110*/ 	.word	0x00000000
        /*0114*/ 	.short	0x0100
        /*0116*/ 	.byte	0x05
	.zero		1


	//   ....[1]....
        /*0118*/ 	.word	0x000005c0
        /*011c*/ 	.word	0x000000ff
        /*0120*/ 	.word	0x00000018
        /*0124*/ 	.short	0x0100
        /*0126*/ 	.byte	0x05
	.zero		1


	//   ....[2]....
        /*0128*/ 	.word	0x000005d0
        /*012c*/ 	.word	0x000000ff
        /*0130*/ 	.word	0x00000008
        /*0134*/ 	.short	0x0100
        /*0136*/ 	.byte	0x05
	.zero		1


	//   ....[3]....
        /*0138*/ 	.word	0x000005e0
        /*013c*/ 	.word	0x000000ff
        /*0140*/ 	.word	0x00000020
        /*0144*/ 	.short	0x0100
        /*0146*/ 	.byte	0x05
	.zero		1


	//   ....[4]....
        /*0148*/ 	.word	0x000005f0
        /*014c*/ 	.word	0x000000ff
        /*0150*/ 	.word	0x00000010
        /*0154*/ 	.short	0x0100
        /*0156*/ 	.byte	0x05
	.zero		1


	//   ....[5]....
        /*0158*/ 	.word	0x00000600
        /*015c*/ 	.word	0x000000ff
        /*0160*/ 	.word	0x00000028
        /*0164*/ 	.short	0x0100
        /*0166*/ 	.byte	0x05
	.zero		1


	//   ....[6]....
        /*0168*/ 	.word	0x00000730
        /*016c*/ 	.word	0x000000ff
        /*0170*/ 	.word	0x00000030
        /*0174*/ 	.short	0x0100
        /*0176*/ 	.byte	0x07
	.zero		1


	//   ....[7]....
        /*0178*/ 	.word	0x00000740
        /*017c*/ 	.word	0x000000ff
        /*0180*/ 	.word	0x00000050
        /*0184*/ 	.short	0x0100
        /*0186*/ 	.byte	0x07
	.zero		1


	//   ....[8]....
        /*0188*/ 	.word	0x00000750
        /*018c*/ 	.word	0x000000ff
        /*0190*/ 	.word	0x00000038
        /*0194*/ 	.short	0x0100
        /*0196*/ 	.byte	0x07
	.zero		1


	//   ....[9]....
        /*0198*/ 	.word	0x00000760
        /*019c*/ 	.word	0x000000ff
        /*01a0*/ 	.word	0x00000058
        /*01a4*/ 	.short	0x0100
        /*01a6*/ 	.byte	0x07
	.zero		1


	//   ....[10]....
        /*01a8*/ 	.word	0x00000770
        /*01ac*/ 	.word	0x000000ff
        /*01b0*/ 	.word	0x00000040
        /*01b4*/ 	.short	0x0100
        /*01b6*/ 	.byte	0x07
	.zero		1


	//   ....[11]....
        /*01b8*/ 	.word	0x00000780
        /*01bc*/ 	.word	0x000000ff
        /*01c0*/ 	.word	0x00000060
        /*01c4*/ 	.short	0x0100
        /*01c6*/ 	.byte	0x07
	.zero		1


	//   ....[12]....
        /*01c8*/ 	.word	0x00000790
        /*01cc*/ 	.word	0x000000ff
        /*01d0*/ 	.word	0x00000048
        /*01d4*/ 	.short	0x0100
        /*01d6*/ 	.byte	0x07
	.zero		1


	//   ....[13]....
        /*01d8*/ 	.word	0x000007a0
        /*01dc*/ 	.word	0x000000ff
        /*01e0*/ 	.word	0x00000068
        /*01e4*/ 	.short	0x0100
        /*01e6*/ 	.byte	0x07
	.zero		1


	//   ....[14]....
        /*01e8*/ 	.word	0x00000890
        /*01ec*/ 	.word	0x000000ff
        /*01f0*/ 	.word	0x00000070
        /*01f4*/ 	.short	0x0100
        /*01f6*/ 	.byte	0x05
	.zero		1


	//   ....[15]....
        /*01f8*/ 	.word	0x000008a0
        /*01fc*/ 	.word	0x000000ff
        /*0200*/ 	.word	0x00000078
        /*0204*/ 	.short	0x0100
        /*0206*/ 	.byte	0x05
	.zero		1


	//   ....[16]....
        /*0208*/ 	.word	0x000009e0
        /*020c*/ 	.word	0x000000ff
        /*0210*/ 	.word	0x00000080
        /*0214*/ 	.short	0x0100
        /*0216*/ 	.byte	0x05
	.zero		1


	//   ....[17]....
        /*0218*/ 	.word	0x000009f0
        /*021c*/ 	.word	0x000000ff
        /*0220*/ 	.word	0x00000090
        /*0224*/ 	.short	0x0100
        /*0226*/ 	.byte	0x05
	.zero		1


	//   ....[18]....
        /*0228*/ 	.word	0x00000a00
        /*022c*/ 	.word	0x000000ff
        /*0230*/ 	.word	0x00000088
        /*0234*/ 	.short	0x0100
        /*0236*/ 	.byte	0x05
	.zero		1


	//   ....[19]....
        /*0238*/ 	.word	0x00000a10
        /*023c*/ 	.word	0x000000ff
        /*0240*/ 	.word	0x00000098
        /*0244*/ 	.short	0x0100
        /*0246*/ 	.byte	0x05
	.zero		1


	//   ....[20]....
        /*0248*/ 	.word	0x00000b40
        /*024c*/ 	.word	0x000000ff
        /*0250*/ 	.word	0x000000a0
        /*0254*/ 	.short	0x0100
        /*0256*/ 	.byte	0x07
	.zero		1


	//   ....[21]....
        /*0258*/ 	.word	0x00000b50
        /*025c*/ 	.word	0x000000ff
        /*0260*/ 	.word	0x000000b0
        /*0264*/ 	.short	0x0100
        /*0266*/ 	.byte	0x07
	.zero		1


	//   ....[22]....
        /*0268*/ 	.word	0x00000b60
        /*026c*/ 	.word	0x000000ff
        /*0270*/ 	.word	0x000000a8
        /*0274*/ 	.short	0x0100
        /*0276*/ 	.byte	0x07
	.zero		1


	//   ....[23]....
        /*0278*/ 	.word	0x00000b70
        /*027c*/ 	.word	0x000000ff
        /*0280*/ 	.word	0x000000b8
        /*0284*/ 	.short	0x0100
        /*0286*/ 	.byte	0x07
	.zero		1


	//   ....[24]....
        /*0288*/ 	.word	0x00000c60
        /*028c*/ 	.word	0x000000ff
        /*0290*/ 	.word	0x000000c0
        /*0294*/ 	.short	0x0100
        /*0296*/ 	.byte	0x05
	.zero		1


	//   ....[25]....
        /*0298*/ 	.word	0x00000c70
        /*029c*/ 	.word	0x000000ff
        /*02a0*/ 	.word	0x000000d0
        /*02a4*/ 	.short	0x0100
        /*02a6*/ 	.byte	0x05
	.zero		1


	//   ....[26]....
        /*02a8*/ 	.word	0x00000c80
        /*02ac*/ 	.word	0x000000ff
        /*02b0*/ 	.word	0x000000c8
        /*02b4*/ 	.short	0x0100
        /*02b6*/ 	.byte	0x05
	.zero		1


	//   ....[27]....
        /*02b8*/ 	.word	0x00000c90
        /*02bc*/ 	.word	0x000000ff
        /*02c0*/ 	.word	0x000000d8
        /*02c4*/ 	.short	0x0100
        /*02c6*/ 	.byte	0x05
	.zero		1


	//   ....[28]....
        /*02c8*/ 	.word	0x00001560
        /*02cc*/ 	.word	0x00000003
        /*02d0*/ 	.word	0x000000d0
        /*02d4*/ 	.short	0x010a
        /*02d6*/ 	.byte	0xff
	.zero		1


	//   ....[29]....
        /*02d8*/ 	.word	0x00001590
        /*02dc*/ 	.word	0x00000003
        /*02e0*/ 	.word	0x000000c0
        /*02e4*/ 	.short	0x0101
        /*02e6*/ 	.byte	0xff
	.zero		1


	//   ....[30]....
        /*02e8*/ 	.word	0x00001660
        /*02ec*/ 	.word	0x000000ff
        /*02f0*/ 	.word	0x00000018
        /*02f4*/ 	.short	0x010a
        /*02f6*/ 	.byte	0x08
	.zero		1


	//   ....[31]....
        /*02f8*/ 	.word	0x00001710
        /*02fc*/ 	.word	0x000000ff
        /*0300*/ 	.word	0x00000018
        /*0304*/ 	.short	0x010a
        /*0306*/ 	.byte	0x21
	.zero		1


	//   ....[32]....
        /*0308*/ 	.word	0x00001860
        /*030c*/ 	.word	0x000000ff
        /*0310*/ 	.word	0x00000018
        /*0314*/ 	.short	0x010a
        /*0316*/ 	.byte	0x08
	.zero		1


	//   ....[33]....
        /*0318*/ 	.word	0x000019c0
        /*031c*/ 	.word	0x000000ff
        /*0320*/ 	.word	0x00000078
        /*0324*/ 	.short	0x0101
        /*0326*/ 	.byte	0x04
	.zero		1


	//   ....[34]....
        /*0328*/ 	.word	0x000019e0
        /*032c*/ 	.word	0x000000ff
        /*0330*/ 	.word	0x00000018
        /*0334*/ 	.short	0x010a
        /*0336*/ 	.byte	0x08
	.zero		1


	//   ....[35]....
        /*0338*/ 	.word	0x00001a70
        /*033c*/ 	.word	0x000000ff
        /*0340*/ 	.word	0x00000018
        /*0344*/ 	.short	0x010a
        /*0346*/ 	.byte	0x19
	.zero		1


	//   ....[36]....
        /*0348*/ 	.word	0x00001bc0
        /*034c*/ 	.word	0x000000ff
        /*0350*/ 	.word	0x00000018
        /*0354*/ 	.short	0x010a
        /*0356*/ 	.byte	0x08
	.zero		1


	//   ....[37]....
        /*0358*/ 	.word	0x00001d50
        /*035c*/ 	.word	0x00000002
        /*0360*/ 	.word	0x00000080
        /*0364*/ 	.short	0x010a
        /*0366*/ 	.byte	0xff
	.zero		1


	//   ....[38]....
        /*0368*/ 	.word	0x00001e10
        /*036c*/ 	.word	0x00000002
        /*0370*/ 	.word	0x00000000
        /*0374*/ 	.short	0x0101
        /*0376*/ 	.byte	0xff
	.zero		1


	//   ....[39]....
        /*0378*/ 	.word	0x00002370
        /*037c*/ 	.word	0x000000ff
        /*0380*/ 	.word	0x00000000
        /*0384*/ 	.short	0x010a
        /*0386*/ 	.byte	0x05
	.zero		1


	//   ....[40]....
        /*0388*/ 	.word	0x00002400
        /*038c*/ 	.word	0x000000ff
        /*0390*/ 	.word	0x00000000
        /*0394*/ 	.short	0x010a
        /*0396*/ 	.byte	0x05
	.zero		1


	//   ....[41]....
        /*0398*/ 	.word	0x000024a0
        /*039c*/ 	.word	0x00000000
        /*03a0*/ 	.word	0x00000000
        /*03a4*/ 	.short	0x010a
        /*03a6*/ 	.byte	0xff
	.zero		1


	//   ....[42]....
        /*03a8*/ 	.word	0x000025c0
        /*03ac*/ 	.word	0x00000000
        /*03b0*/ 	.word	0x000000c0
        /*03b4*/ 	.short	0x010a
        /*03b6*/ 	.byte	0xff
	.zero		1


	//   ....[43]....
        /*03b8*/ 	.word	0x00002620
        /*03bc*/ 	.word	0x00000004
        /*03c0*/ 	.word	0x00000000
        /*03c4*/ 	.short	0x0101
        /*03c6*/ 	.byte	0xff
	.zero		1


	//   ....[44]....
        /*03c8*/ 	.word	0x00002640
        /*03cc*/ 	.word	0x000000ff
        /*03d0*/ 	.word	0x00000090
        /*03d4*/ 	.short	0x010a
        /*03d6*/ 	.byte	0x05
	.zero		1


	//   ....[45]....
        /*03d8*/ 	.word	0x00002760
        /*03dc*/ 	.word	0x00000000
        /*03e0*/ 	.word	0x00000080
        /*03e4*/ 	.short	0x010a
        /*03e6*/ 	.byte	0xff
	.zero		1


	//   ....[46]....
        /*03e8*/ 	.word	0x00002870
        /*03ec*/ 	.word	0x00000000
        /*03f0*/ 	.word	0x00000000
        /*03f4*/ 	.short	0x0101
        /*03f6*/ 	.byte	0xff
	.zero		1


	//   ....[47]....
        /*03f8*/ 	.word	0x00002900
        /*03fc*/ 	.word	0x000000ff
        /*0400*/ 	.word	0x00000090
        /*0404*/ 	.short	0x0106
        /*0406*/ 	.byte	0x05
	.zero		1


	//   ....[48]....
        /*0408*/ 	.word	0x00002920
        /*040c*/ 	.word	0x000000ff
        /*0410*/ 	.word	0x00000090
        /*0414*/ 	.short	0x010a
        /*0416*/ 	.byte	0x05
	.zero		1


	//   ....[49]....
        /*0418*/ 	.word	0x000029b0
        /*041c*/ 	.word	0x000000ff
        /*0420*/ 	.word	0x00000090
        /*0424*/ 	.short	0x0106
        /*0426*/ 	.byte	0x04
	.zero		1


	//   ....[50]....
        /*0428*/ 	.word	0x000029f0
        /*042c*/ 	.word	0x00000000
        /*0430*/ 	.word	0x00000090
        /*0434*/ 	.short	0x010a
        /*0436*/ 	.byte	0xff
	.zero		1


	//   ....[51]....
        /*0438*/ 	.word	0x00002f30
        /*043c*/ 	.word	0x00000000
        /*0440*/ 	.word	0x00000080
        /*0444*/ 	.short	0x010a
        /*0446*/ 	.byte	0xff
	.zero		1


	//   ....[52]....
        /*0448*/ 	.word	0x00003040
        /*044c*/ 	.word	0x00000003
        /*0450*/ 	.word	0x00000000
        /*0454*/ 	.short	0x0101
        /*0456*/ 	.byte	0xff
	.zero		1


	//   ....[53]....
        /*0458*/ 	.word	0x00003050
        /*045c*/ 	.word	0x000000ff
        /*0460*/ 	.word	0x00000000
        /*0464*/ 	.short	0x010a
        /*0466*/ 	.byte	0x06
	.zero		1


	//   ....[54]....
        /*0468*/ 	.word	0x00003070
        /*046c*/ 	.word	0x000000ff
        /*0470*/ 	.word	0x000000b0
        /*0474*/ 	.short	0x010a
        /*0476*/ 	.byte	0x07
	.zero		1


	//   ....[55]....
        /*0478*/ 	.word	0x00003140
        /*047c*/ 	.word	0x000000ff
        /*0480*/ 	.word	0x00000000
        /*0484*/ 	.short	0x010a
        /*0486*/ 	.byte	0x06
	.zero		1


	//   ....[56]....
        /*0488*/ 	.word	0x00003270
        /*048c*/ 	.word	0x000000ff
        /*0490*/ 	.word	0x00000000
        /*0494*/ 	.short	0x010a
        /*0496*/ 	.byte	0x1a
	.zero		1


	//   ....[57]....
        /*0498*/ 	.word	0x00003510
        /*049c*/ 	.word	0x000000ff
        /*04a0*/ 	.word	0x00000000
        /*04a4*/ 	.short	0x010a
        /*04a6*/ 	.byte	0x06
	.zero		1


	//   ....[58]....
        /*04a8*/ 	.word	0x000035a0
        /*04ac*/ 	.word	0x000000ff
        /*04b0*/ 	.word	0x00000000
        /*04b4*/ 	.short	0x010a
        /*04b6*/ 	.byte	0x07
	.zero		1


	//   ....[59]....
        /*04b8*/ 	.word	0x00003a20
        /*04bc*/ 	.word	0x00000000
        /*04c0*/ 	.word	0x00000080
        /*04c4*/ 	.short	0x010a
        /*04c6*/ 	.byte	0xff
	.zero		1


	//   ....[60]....
        /*04c8*/ 	.word	0x00003ae0
        /*04cc*/ 	.word	0x00000000
        /*04d0*/ 	.word	0x00000000
        /*04d4*/ 	.short	0x0101
        /*04d6*/ 	.byte	0xff
	.zero		1


	//   ....[61]....
        /*04d8*/ 	.word	0x00003e00
        /*04dc*/ 	.word	0x000000ff
        /*04e0*/ 	.word	0x00000078
        /*04e4*/ 	.short	0x010a
        /*04e6*/ 	.byte	0x07
	.zero		1


	//   ....[62]....
        /*04e8*/ 	.word	0x00003ff0
        /*04ec*/ 	.word	0x000000ff
        /*04f0*/ 	.word	0x00000050
        /*04f4*/ 	.short	0x010a
        /*04f6*/ 	.byte	0x07
	.zero		1


	//   ....[63]....
        /*04f8*/ 	.word	0x00004160
        /*04fc*/ 	.word	0x000000ff
        /*0500*/ 	.word	0x00000030
        /*0504*/ 	.short	0x010b
        /*0506*/ 	.byte	0x07
	.zero		1


	//   ....[64]....
        /*0508*/ 	.word	0x00004170
        /*050c*/ 	.word	0x000000ff
        /*0510*/ 	.word	0x00000000
        /*0514*/ 	.short	0x0101
        /*0516*/ 	.byte	0x08
	.zero		1


	//   ....[65]....
        /*0518*/ 	.word	0x00004190
        /*051c*/ 	.word	0x000000ff
        /*0520*/ 	.word	0x00000058
        /*0524*/ 	.short	0x010a
        /*0526*/ 	.byte	0x07
	.zero		1


	//   ....[66]....
        /*0528*/ 	.word	0x000042f0
        /*052c*/ 	.word	0x000000ff
        /*0530*/ 	.word	0x00000038
        /*0534*/ 	.short	0x010b
        /*0536*/ 	.byte	0x07
	.zero		1


	//   ....[67]....
        /*0538*/ 	.word	0x00004300
        /*053c*/ 	.word	0x000000ff
        /*0540*/ 	.word	0x00000000
        /*0544*/ 	.short	0x0101
        /*0546*/ 	.byte	0x08
	.zero		1


	//   ....[68]....
        /*0548*/ 	.word	0x00004310
        /*054c*/ 	.word	0x000000ff
        /*0550*/ 	.word	0x00000060
        /*0554*/ 	.short	0x010a
        /*0556*/ 	.byte	0x07
	.zero		1


	//   ....[69]....
        /*0558*/ 	.word	0x000044b0
        /*055c*/ 	.word	0x000000ff
        /*0560*/ 	.word	0x00000040
        /*0564*/ 	.short	0x010b
        /*0566*/ 	.byte	0x07
	.zero		1


	//   ....[70]....
        /*0568*/ 	.word	0x00004520
        /*056c*/ 	.word	0x000000ff
        /*0570*/ 	.word	0x00000000
        /*0574*/ 	.short	0x0101
        /*0576*/ 	.byte	0x08
	.zero		1


	//   ....[71]....
        /*0578*/ 	.word	0x00004550
        /*057c*/ 	.word	0x000000ff
        /*0580*/ 	.word	0x00000068
        /*0584*/ 	.short	0x010a
        /*0586*/ 	.byte	0x07
	.zero		1


	//   ....[72]....
        /*0588*/ 	.word	0x00004760
        /*058c*/ 	.word	0x000000ff
        /*0590*/ 	.word	0x00000048
        /*0594*/ 	.short	0x010b
        /*0596*/ 	.byte	0x07
	.zero		1


	//   ....[73]....
        /*0598*/ 	.word	0x00004780
        /*059c*/ 	.word	0x000000ff
        /*05a0*/ 	.word	0x00000000
        /*05a4*/ 	.short	0x0101
        /*05a6*/ 	.byte	0x0d
	.zero		1


	//   ....[74]....
        /*05a8*/ 	.word	0x000047b0
        /*05ac*/ 	.word	0x000000ff
        /*05b0*/ 	.word	0x00000050
        /*05b4*/ 	.short	0x010a
        /*05b6*/ 	.byte	0x07
	.zero		1


	//   ....[75]....
        /*05b8*/ 	.word	0x000047d0
        /*05bc*/ 	.word	0x000000ff
        /*05c0*/ 	.word	0x00000058
        /*05c4*/ 	.short	0x010a
        /*05c6*/ 	.byte	0x07
	.zero		1


	//   ....[76]....
        /*05c8*/ 	.word	0x000047f0
        /*05cc*/ 	.word	0x000000ff
        /*05d0*/ 	.word	0x00000060
        /*05d4*/ 	.short	0x010a
        /*05d6*/ 	.byte	0x07
	.zero		1


	//   ....[77]....
        /*05d8*/ 	.word	0x00004830
        /*05dc*/ 	.word	0x00000000
        /*05e0*/ 	.word	0x00000068
        /*05e4*/ 	.short	0x010a
        /*05e6*/ 	.byte	0xff
	.zero		1


	//   ....[78]....
        /*05e8*/ 	.word	0x00004b60
        /*05ec*/ 	.word	0x00000000
        /*05f0*/ 	.word	0x00000080
        /*05f4*/ 	.short	0x010a
        /*05f6*/ 	.byte	0xff
	.zero		1


	//   ....[79]....
        /*05f8*/ 	.word	0x00004c70
        /*05fc*/ 	.word	0x00000000
        /*0600*/ 	.word	0x00000000
        /*0604*/ 	.short	0x0101
        /*0606*/ 	.byte	0xff
	.zero		1


	//   ....[80]....
        /*0608*/ 	.word	0x000056d0
        /*060c*/ 	.word	0x00000003
        /*0610*/ 	.word	0x00000030
        /*0614*/ 	.short	0x010a
        /*0616*/ 	.byte	0xff
	.zero		1


	//   ....[81]....
        /*0618*/ 	.word	0x00005710
        /*061c*/ 	.word	0x000000c1
        /*0620*/ 	.word	0x000000a0
        /*0624*/ 	.short	0x010a
        /*0626*/ 	.byte	0xff
	.zero		1


	//   ....[82]....
        /*0628*/ 	.word	0x00005840
        /*062c*/ 	.word	0x00000003
        /*0630*/ 	.word	0x00000030
        /*0634*/ 	.short	0x010a
        /*0636*/ 	.byte	0xff
	.zero		1


	//   ....[83]....
        /*0638*/ 	.word	0x000059a0
        /*063c*/ 	.word	0x00000000
        /*0640*/ 	.word	0x00000000
        /*0644*/ 	.short	0x0101
        /*0646*/ 	.byte	0xff
	.zero		1


	//   ....[84]....
        /*0648*/ 	.word	0x00005a00
        /*064c*/ 	.word	0x000000c1
        /*0650*/ 	.word	0x000000a0
        /*0654*/ 	.short	0x010a
        /*0656*/ 	.byte	0xff
	.zero		1


	//   ....[85]....
        /*0658*/ 	.word	0x00006db0
        /*065c*/ 	.word	0x000000cc
        /*0660*/ 	.word	0x00000030
        /*0664*/ 	.short	0x010a
        /*0666*/ 	.byte	0xff
	.zero		1


	//   ....[86]....
        /*0668*/ 	.word	0x00006e80
        /*066c*/ 	.word	0x000000cc
        /*0670*/ 	.word	0x00000030
        /*0674*/ 	.short	0x010a
        /*0676*/ 	.byte	0xff
	.zero		1


	//   ....[87]....
        /*0678*/ 	.word	0x00006fc0
        /*067c*/ 	.word	0x00000003
        /*0680*/ 	.word	0x00000000
        /*0684*/ 	.short	0x0101
        /*0686*/ 	.byte	0xff
	.zero		1


	//   ....[88]....
        /*0688*/ 	.word	0x00008360
        /*068c*/ 	.word	0x00000000
        /*0690*/ 	.word	0x00000030
        /*0694*/ 	.short	0x010a
        /*0696*/ 	.byte	0xff
	.zero		1


	//   ....[89]....
        /*0698*/ 	.word	0x00008430
        /*069c*/ 	.word	0x00000000
        /*06a0*/ 	.word	0x00000030
        /*06a4*/ 	.short	0x010a
        /*06a6*/ 	.byte	0xff
	.zero		1


	//   ....[90]....
        /*06a8*/ 	.word	0x00008590
        /*06ac*/ 	.word	0x00000000
        /*06b0*/ 	.word	0x00000000
        /*06b4*/ 	.short	0x0101
        /*06b6*/ 	.byte	0xff
	.zero		1


	//   ....[91]....
        /*06b8*/ 	.word	0x00009940
        /*06bc*/ 	.word	0x00000000
        /*06c0*/ 	.word	0x00000030
        /*06c4*/ 	.short	0x010a
        /*06c6*/ 	.byte	0xff
	.zero		1


	//   ....[92]....
        /*06c8*/ 	.word	0x00009a10
        /*06cc*/ 	.word	0x00000000
        /*06d0*/ 	.word	0x00000030
        /*06d4*/ 	.short	0x010a
        /*06d6*/ 	.byte	0xff
	.zero		1


	//   ....[93]....
        /*06d8*/ 	.word	0x00009b70
        /*06dc*/ 	.word	0x00000000
        /*06e0*/ 	.word	0x00000000
        /*06e4*/ 	.short	0x0101
        /*06e6*/ 	.byte	0xff
	.zero		1


	//   ....[94]....
        /*06e8*/ 	.word	0x0000a060
        /*06ec*/ 	.word	0x000000ff
        /*06f0*/ 	.word	0x00000000
        /*06f4*/ 	.short	0x0101
        /*06f6*/ 	.byte	0x05
	.zero		1


	//   ....[95]....
        /*06f8*/ 	.word	0x0000afe0
        /*06fc*/ 	.word	0x00000003
        /*0700*/ 	.word	0x000000d0
        /*0704*/ 	.short	0x010a
        /*0706*/ 	.byte	0xff
	.zero		1


	//   ....[96]....
        /*0708*/ 	.word	0x0000b040
        /*070c*/ 	.word	0x00000002
        /*0710*/ 	.word	0x00000018
        /*0714*/ 	.short	0x010a
        /*0716*/ 	.byte	0xff
	.zero		1


	//   ....[97]....
        /*0718*/ 	.word	0x0000b0a0
        /*071c*/ 	.word	0x00000002
        /*0720*/ 	.word	0x00000018
        /*0724*/ 	.short	0x010a
        /*0726*/ 	.byte	0xff
	.zero		1


	//   ....[98]....
        /*0728*/ 	.word	0x0000b0f0
        /*072c*/ 	.word	0x00000002
        /*0730*/ 	.word	0x00000080
        /*0734*/ 	.short	0x010a
        /*0736*/ 	.byte	0xff
	.zero		1


	//   ....[99]....
        /*0738*/ 	.word	0x0000b150
        /*073c*/ 	.word	0x00000000
        /*0740*/ 	.word	0x00000000
        /*0744*/ 	.short	0x010a
        /*0746*/ 	.byte	0xff
	.zero		1


	//   ....[100]....
        /*0748*/ 	.word	0x0000b1b0
        /*074c*/ 	.word	0x00000000
        /*0750*/ 	.word	0x00000000
        /*0754*/ 	.short	0x010a
        /*0756*/ 	.byte	0xff
	.zero		1


	//   ....[101]....
        /*0758*/ 	.word	0x0000b200
        /*075c*/ 	.word	0x00000000
        /*0760*/ 	.word	0x000000c0
        /*0764*/ 	.short	0x010a
        /*0766*/ 	.byte	0xff
	.zero		1


	//   ....[102]....
        /*0768*/ 	.word	0x0000b260
        /*076c*/ 	.word	0x00000000
        /*0770*/ 	.word	0x00000090
        /*0774*/ 	.short	0x010a
        /*0776*/ 	.byte	0xff
	.zero		1


	//   ....[103]....
        /*0778*/ 	.word	0x0000b2b0
        /*077c*/ 	.word	0x00000000
        /*0780*/ 	.word	0x00000080
        /*0784*/ 	.short	0x010a
        /*0786*/ 	.byte	0xff
	.zero		1


	//   ....[104]....
        /*0788*/ 	.word	0x0000b310
        /*078c*/ 	.word	0x00000000
        /*0790*/ 	.word	0x00000090
        /*0794*/ 	.short	0x010a
        /*0796*/ 	.byte	0xff
	.zero		1


	//   ....[105]....
        /*0798*/ 	.word	0x0000b360
        /*079c*/ 	.word	0x00000000
        /*07a0*/ 	.word	0x00000080
        /*07a4*/ 	.short	0x010a
        /*07a6*/ 	.byte	0xff
	.zero		1


	//   ....[106]....
        /*07a8*/ 	.word	0x0000b3c0
        /*07ac*/ 	.word	0x00000003
        /*07b0*/ 	.word	0x000000b0
        /*07b4*/ 	.short	0x010a
        /*07b6*/ 	.byte	0xff
	.zero		1


	//   ....[107]....
        /*07b8*/ 	.word	0x0000b420
        /*07bc*/ 	.word	0x00000000
        /*07c0*/ 	.word	0x00000000
        /*07c4*/ 	.short	0x010a
        /*07c6*/ 	.byte	0xff
	.zero		1


	//   ....[108]....
        /*07c8*/ 	.word	0x0000b480
        /*07cc*/ 	.word	0x00000000
        /*07d0*/ 	.word	0x00000000
        /*07d4*/ 	.short	0x010a
        /*07d6*/ 	.byte	0xff
	.zero		1


	//   ....[109]....
        /*07d8*/ 	.word	0x0000b4e0
        /*07dc*/ 	.word	0x00000000
        /*07e0*/ 	.word	0x00000000
        /*07e4*/ 	.short	0x010a
        /*07e6*/ 	.byte	0xff
	.zero		1


	//   ....[110]....
        /*07e8*/ 	.word	0x0000b530
        /*07ec*/ 	.word	0x00000000
        /*07f0*/ 	.word	0x00000080
        /*07f4*/ 	.short	0x010a
        /*07f6*/ 	.byte	0xff
	.zero		1


	//   ....[111]....
        /*07f8*/ 	.word	0x0000b590
        /*07fc*/ 	.word	0x00000000
        /*0800*/ 	.word	0x00000078
        /*0804*/ 	.short	0x010a
        /*0806*/ 	.byte	0xff
	.zero		1


	//   ....[112]....
        /*0808*/ 	.word	0x0000b5f0
        /*080c*/ 	.word	0x00000003
        /*0810*/ 	.word	0x00000050
        /*0814*/ 	.short	0x010a
        /*0816*/ 	.byte	0xff
	.zero		1


	//   ....[113]....
        /*0818*/ 	.word	0x0000b650
        /*081c*/ 	.word	0x00000003
        /*0820*/ 	.word	0x00000058
        /*0824*/ 	.short	0x010a
        /*0826*/ 	.byte	0xff
	.zero		1


	//   ....[114]....
        /*0828*/ 	.word	0x0000b6b0
        /*082c*/ 	.word	0x00000003
        /*0830*/ 	.word	0x00000060
        /*0834*/ 	.short	0x010a
        /*0836*/ 	.byte	0xff
	.zero		1


	//   ....[115]....
        /*0838*/ 	.word	0x0000b710
        /*083c*/ 	.word	0x00000003
        /*0840*/ 	.word	0x00000068
        /*0844*/ 	.short	0x010a
        /*0846*/ 	.byte	0xff
	.zero		1


	//   ....[116]....
        /*0848*/ 	.word	0x0000b770
        /*084c*/ 	.word	0x00000000
        /*0850*/ 	.word	0x00000050
        /*0854*/ 	.short	0x010a
        /*0856*/ 	.byte	0xff
	.zero		1


	//   ....[117]....
        /*0858*/ 	.word	0x0000b7d0
        /*085c*/ 	.word	0x00000000
        /*0860*/ 	.word	0x00000058
        /*0864*/ 	.short	0x010a
        /*0866*/ 	.byte	0xff
	.zero		1


	//   ....[118]....
        /*0868*/ 	.word	0x0000b830
        /*086c*/ 	.word	0x00000000
        /*0870*/ 	.word	0x00000060
        /*0874*/ 	.short	0x010a
        /*0876*/ 	.byte	0xff
	.zero		1


	//   ....[119]....
        /*0878*/ 	.word	0x0000b880
        /*087c*/ 	.word	0x00000000
        /*0880*/ 	.word	0x00000080
        /*0884*/ 	.short	0x010a
        /*0886*/ 	.byte	0xff
	.zero		1


	//   ....[120]....
        /*0888*/ 	.word	0x0000b8d0
        /*088c*/ 	.word	0x00000003
        /*0890*/ 	.word	0x00000030
        /*0894*/ 	.short	0x010a
        /*0896*/ 	.byte	0xff
	.zero		1


	//   ....[121]....
        /*0898*/ 	.word	0x0000b920
        /*089c*/ 	.word	0x000000c1
        /*08a0*/ 	.word	0x000000a0
        /*08a4*/ 	.short	0x010a
        /*08a6*/ 	.byte	0xff
	.zero		1


	//   ....[122]....
        /*08a8*/ 	.word	0x0000b970
        /*08ac*/ 	.word	0x000000cc
        /*08b0*/ 	.word	0x00000030
        /*08b4*/ 	.short	0x010a
        /*08b6*/ 	.byte	0xff
	.zero		1


	//   ....[123]....
        /*08b8*/ 	.word	0x0000b9c0
        /*08bc*/ 	.word	0x00000000
        /*08c0*/ 	.word	0x00000030
        /*08c4*/ 	.short	0x010a
        /*08c6*/ 	.byte	0xff
	.zero		1


	//   ....[124]....
        /*08c8*/ 	.word	0x0000ba10
        /*08cc*/ 	.word	0x00000000
        /*08d0*/ 	.word	0x00000030
        /*08d4*/ 	.short	0x010a
        /*08d6*/ 	.byte	0xff
	.zero		1


	//----- nvinfo : EIATTR_NUM_MBARRIERS
	.align		4
.L_48:
        /*08d8*/ 	.byte	0x03, 0x38
        /*08da*/ 	.short	0x001c


	//----- nvinfo : EIATTR_EXIT_INSTR_OFFSETS
	.align		4
        /*08dc*/ 	.byte	0x04, 0x1c
        /*08de*/ 	.short	(.L_50 - .L_49)


	//   ....[0]....
.L_49:
        /*08e0*/ 	.word	0x000024d0


	//   ....[1]....
        /*08e4*/ 	.word	0x000029c0


	//   ....[2]....
        /*08e8*/ 	.word	0x00002a20


	//   ....[3]....
        /*08ec*/ 	.word	0x00003800


	//   ....[4]....
        /*08f0*/ 	.word	0x00004860


	//   ....[5]....
        /*08f4*/ 	.word	0x000048a0


	//   ....[6]....
        /*08f8*/ 	.word	0x0000afd0


	//----- nvinfo : EIATTR_MAX_THREADS
	.align		4
.L_50:
        /*08fc*/ 	.byte	0x04, 0x05
        /*08fe*/ 	.short	(.L_52 - .L_51)
.L_51:
        /*0900*/ 	.word	0x00000100
        /*0904*/ 	.word	0x00000001
        /*0908*/ 	.word	0x00000001


	//----- nvinfo : EIATTR_CRS_STACK_SIZE
	.align		4
.L_52:
        /*090c*/ 	.byte	0x04, 0x1e
        /*090e*/ 	.short	(.L_54 - .L_53)
.L_53:
        /*0910*/ 	.word	0x00000000


	//----- nvinfo : EIATTR_CBANK_PARAM_SIZE
	.align		4
.L_54:
        /*0914*/ 	.byte	0x03, 0x19
        /*0916*/ 	.short	0x0800


	//----- nvinfo : EIATTR_PARAM_CBANK
	.align		4
        /*0918*/ 	.byte	0x04, 0x0a
        /*091a*/ 	.short	(.L_56 - .L_55)
	.align		4
.L_55:
        /*091c*/ 	.word	index@(.nv.constant0._ZN7cutlass13device_kernelINS_4gemm6kernel13GemmUniversalIN4cute5tupleIJiiiiEEENS1_10collective13CollectiveMmaINS1_35MainloopSm100TmaUmmaWarpSpecializedILi3ELi2ELi2ENS5_IJNS4_1CILi1EEESB_SB_EEEEENS5_IJNSA_ILi128EEENSA_ILi256EEESE_EEENS_12float_e4m3_tENS5_IJlSB_lEEENS_12float_e5m2_tENS5_IJSB_llEEENS4_8TiledMMAINS4_8MMA_AtomIJNS4_10MMA_TraitsINS4_19SM100_MMA_F8F6F4_SSEJSH_SJ_fSE_SF_NS4_17integral_constantINS4_4UMMA5MajorELSR_0EEENSP_ISR_LSR_1EEENSP_INSQ_7ScaleInELSU_0EEESV_EEEEEENS4_6LayoutISC_NS5_IJNSA_ILi0EEESZ_SZ_EEEEENS5_IJNS4_10UnderscoreES12_S12_EEEEENS4_13SM90_TMA_LOADENS4_14ComposedLayoutINS4_7SwizzleILi3ELi4ELi3EEENS4_18smem_ptr_flag_bitsILi8EEENSY_INS5_IJNSA_ILi8EEESE_EEENS5_IJSE_SB_EEEEEEEvNS4_8identityES15_NS16_IS18_S1A_NSY_INS5_IJSE_S1B_EEENS5_IJSB_SE_EEEEEEEvS1G_EENS_8epilogue10collective18CollectiveEpilogueINS1M_23Sm100TmaWarpSpecializedILi4ELi2ELi64ELb0ELb0EEEJSG_NS5_IJNSY_ISE_SB_EENSY_INSA_ILi64EEESB_EEEEESH_SI_SH_SI_NS1M_6fusion15FusionCallbacksIS1Q_NS1V_17LinearCombinationISH_fSH_fLNS_15FloatRoundStyleE2EEESG_S1U_JEEENS4_5SM1004TMEM4LOAD26SM100_TMEM_LOAD_32dp32b64xES15_NS16_INS17_ILi2ELi4ELi3EEES1A_NSY_INS5_IJS1B_S1S_EEENS5_IJS1S_SB_EEEEEEENS4_39AutoVectorizingCopyWithAssumedAlignmentILi128EEENS4_14SM90_TMA_STOREES29_S2B_S2B_EEEvvEEEEvNT_6ParamsE)
        /*0920*/ 	.short	0x0380
        /*0922*/ 	.short	0x0800


	//----- nvinfo : EIATTR_SW_WAR
	.align		4
.L_56:
        /*0924*/ 	.byte	0x04, 0x36
        /*0926*/ 	.short	(.L_58 - .L_57)
.L_57:
        /*0928*/ 	.word	0x00000008
.L_58:


//--------------------- .nv.callgraph             --------------------------
	.section	.nv.callgraph,"",@"SHT_CUDA_CALLGRAPH"
	.align	4
	.sectionentsize	8
	.align		4
        /*0000*/ 	.word	0x00000000
	.align		4
        /*0004*/ 	.word	0xffffffff
	.align		4
        /*0008*/ 	.word	index@(_ZN7cutlass13device_kernelINS_4gemm6kernel13GemmUniversalIN4cute5tupleIJiiiiEEENS1_10collective13CollectiveMmaINS1_35MainloopSm100TmaUmmaWarpSpecializedILi3ELi2ELi2ENS5_IJNS4_1CILi1EEESB_SB_EEEEENS5_IJNSA_ILi128EEENSA_ILi256EEESE_EEENS_12float_e4m3_tENS5_IJlSB_lEEENS_12float_e5m2_tENS5_IJSB_llEEENS4_8TiledMMAINS4_8MMA_AtomIJNS4_10MMA_TraitsINS4_19SM100_MMA_F8F6F4_SSEJSH_SJ_fSE_SF_NS4_17integral_constantINS4_4UMMA5MajorELSR_0EEENSP_ISR_LSR_1EEENSP_INSQ_7ScaleInELSU_0EEESV_EEEEEENS4_6LayoutISC_NS5_IJNSA_ILi0EEESZ_SZ_EEEEENS5_IJNS4_10UnderscoreES12_S12_EEEEENS4_13SM90_TMA_LOADENS4_14ComposedLayoutINS4_7SwizzleILi3ELi4ELi3EEENS4_18smem_ptr_flag_bitsILi8EEENSY_INS5_IJNSA_ILi8EEESE_EEENS5_IJSE_SB_EEEEEEEvNS4_8identityES15_NS16_IS18_S1A_NSY_INS5_IJSE_S1B_EEENS5_IJSB_SE_EEEEEEEvS1G_EENS_8epilogue10collective18CollectiveEpilogueINS1M_23Sm100TmaWarpSpecializedILi4ELi2ELi64ELb0ELb0EEEJSG_NS5_IJNSY_ISE_SB_EENSY_INSA_ILi64EEESB_EEEEESH_SI_SH_SI_NS1M_6fusion15FusionCallbacksIS1Q_NS1V_17LinearCombinationISH_fSH_fLNS_15FloatRoundStyleE2EEESG_S1U_JEEENS4_5SM1004TMEM4LOAD26SM100_TMEM_LOAD_32dp32b64xES15_NS16_INS17_ILi2ELi4ELi3EEES1A_NSY_INS5_IJS1B_S1S_EEENS5_IJS1S_SB_EEEEEEENS4_39AutoVectorizingCopyWithAssumedAlignmentILi128EEENS4_14SM90_TMA_STOREES29_S2B_S2B_EEEvvEEEEvNT_6ParamsE)
	.align		4
        /*000c*/ 	.word	index@(__assertfail)
	.align		4
        /*0010*/ 	.word	0x00000000
	.align		4
        /*0014*/ 	.word	0xfffffffe
	.align		4
        /*0018*/ 	.word	0x00000000
	.align		4
        /*001c*/ 	.word	0xfffffffd
	.align		4
        /*0020*/ 	.word	0x00000000
	.align		4
        /*0024*/ 	.word	0xfffffffc


//--------------------- .nv.constant4             --------------------------
	.section	.nv.constant4,"a",@progbits
	.align	8
	.align		8
.nv.constant4:
        /*0000*/ 	.dword	__assertfail
	.align		8
        /*0008*/ 	.dword	__unnamed_1
	.align		8
        /*0010*/ 	.dword	__unnamed_2
	.align		8
        /*0018*/ 	.dword	__unnamed_3
	.align		8
        /*0020*/ 	.dword	_ZN40_INTERNAL_519ef639_4_k_cu_3678ad97_185254cuda3std3__45__cpo5beginE
	.align		8
        /*0028*/ 	.dword	_ZN40_INTERNAL_519ef639_4_k_cu_3678ad97_185254cuda3std3__45__cpo3endE
	.align		8
        /*0030*/ 	.dword	_ZN40_INTERNAL_519ef639_4_k_cu_3678ad97_185254cuda3std3__45__cpo6cbeginE
	.align		8
        /*0038*/ 	.dword	_ZN40_INTERNAL_519ef639_4_k_cu_3678ad97_185254cuda3std3__45__cpo4cendE
	.align		8
        /*0040*/ 	.dword	_ZN40_INTERNAL_519ef639_4_k_cu_3678ad97_185254cuda3std3__442_GLOBAL__N__519ef639_4_k_cu_3678ad97_185256ignoreE
	.align		8
        /*0048*/ 	.dword	_ZN40_INTERNAL_519ef639_4_k_cu_3678ad97_185254cuda3std3__419piecewise_constructE
	.align		8
        /*0050*/ 	.dword	_ZN40_INTERNAL_519ef639_4_k_cu_3678ad97_185254cuda3std3__48in_placeE
	.align		8
        /*0058*/ 	.dword	_ZN40_INTERNAL_519ef639_4_k_cu_3678ad97_185254cuda3std6ranges3__45__cpo4swapE
	.align		8
        /*0060*/ 	.dword	_ZN40_INTERNAL_519ef639_4_k_cu_3678ad97_185254cuda3std6ranges3__45__cpo9iter_moveE
	.align		8
        /*0068*/ 	.dword	_ZN40_INTERNAL_519ef639_4_k_cu_3678ad97_185254cute7productE
	.align		8
        /*0070*/ 	.dword	_ZN40_INTERNAL_519ef639_4_k_cu_3678ad97_185254cute1_E
	.align		8
        /*0078*/ 	.dword	$str$25
	.align		8
        /*0080*/ 	.dword	$str$26
	.align		8
        /*0088*/ 	.dword	$str$27
	.align		8
        /*0090*/ 	.dword	$str$28


//--------------------- .text._ZN7cutlass13device_kernelINS_4gemm6kernel13GemmUniversalIN4cute5tupleIJiiiiEEENS1_10collective13CollectiveMmaINS1_35MainloopSm100TmaUmmaWarpSpecializedILi3ELi2ELi2ENS5_IJNS4_1CILi1EEESB_SB_EEEEENS5_IJNSA_ILi128EEENSA_ILi256EEESE_EEENS_12float_e4m3_tENS5_IJlSB_lEEENS_12float_e5m2_tENS5_IJSB_llEEENS4_8TiledMMAINS4_8MMA_AtomIJNS4_10MMA_TraitsINS4_19SM100_MMA_F8F6F4_SSEJSH_SJ_fSE_SF_NS4_17integral_constantINS4_4UMMA5MajorELSR_0EEENSP_ISR_LSR_1EEENSP_INSQ_7ScaleInELSU_0EEESV_EEEEEENS4_6LayoutISC_NS5_IJNSA_ILi0EEESZ_SZ_EEEEENS5_IJNS4_10UnderscoreES12_S12_EEEEENS4_13SM90_TMA_LOADENS4_14ComposedLayoutINS4_7SwizzleILi3ELi4ELi3EEENS4_18smem_ptr_flag_bitsILi8EEENSY_INS5_IJNSA_ILi8EEESE_EEENS5_IJSE_SB_EEEEEEEvNS4_8identityES15_NS16_IS18_S1A_NSY_INS5_IJSE_S1B_EEENS5_IJSB_SE_EEEEEEEvS1G_EENS_8epilogue10collective18CollectiveEpilogueINS1M_23Sm100TmaWarpSpecializedILi4ELi2ELi64ELb0ELb0EEEJSG_NS5_IJNSY_ISE_SB_EENSY_INSA_ILi64EEESB_EEEEESH_SI_SH_SI_NS1M_6fusion15FusionCallbacksIS1Q_NS1V_17LinearCombinationISH_fSH_fLNS_15FloatRoundStyleE2EEESG_S1U_JEEENS4_5SM1004TMEM4LOAD26SM100_TMEM_LOAD_32dp32b64xES15_NS16_INS17_ILi2ELi4ELi3EEES1A_NSY_INS5_IJS1B_S1S_EEENS5_IJS1S_SB_EEEEEEENS4_39AutoVectorizingCopyWithAssumedAlignmentILi128EEENS4_14SM90_TMA_STOREES29_S2B_S2B_EEEvvEEEEvNT_6ParamsE --------------------------
	.section	.text._ZN7cutlass13device_kernelINS_4gemm6kernel13GemmUniversalIN4cute5tupleIJiiiiEEENS1_10collective13CollectiveMmaINS1_35MainloopSm100TmaUmmaWarpSpecializedILi3ELi2ELi2ENS5_IJNS4_1CILi1EEESB_SB_EEEEENS5_IJNSA_ILi128EEENSA_ILi256EEESE_EEENS_12float_e4m3_tENS5_IJlSB_lEEENS_12float_e5m2_tENS5_IJSB_llEEENS4_8TiledMMAINS4_8MMA_AtomIJNS4_10MMA_TraitsINS4_19SM100_MMA_F8F6F4_SSEJSH_SJ_fSE_SF_NS4_17integral_constantINS4_4UMMA5MajorELSR_0EEENSP_ISR_LSR_1EEENSP_INSQ_7ScaleInELSU_0EEESV_EEEEEENS4_6LayoutISC_NS5_IJNSA_ILi0EEESZ_SZ_EEEEENS5_IJNS4_10UnderscoreES12_S12_EEEEENS4_13SM90_TMA_LOADENS4_14ComposedLayoutINS4_7SwizzleILi3ELi4ELi3EEENS4_18smem_ptr_flag_bitsILi8EEENSY_INS5_IJNSA_ILi8EEESE_EEENS5_IJSE_SB_EEEEEEEvNS4_8identityES15_NS16_IS18_S1A_NSY_INS5_IJSE_S1B_EEENS5_IJSB_SE_EEEEEEEvS1G_EENS_8epilogue10collective18CollectiveEpilogueINS1M_23Sm100TmaWarpSpecializedILi4ELi2ELi64ELb0ELb0EEEJSG_NS5_IJNSY_ISE_SB_EENSY_INSA_ILi64EEESB_EEEEESH_SI_SH_SI_NS1M_6fusion15FusionCallbacksIS1Q_NS1V_17LinearCombinationISH_fSH_fLNS_15FloatRoundStyleE2EEESG_S1U_JEEENS4_5SM1004TMEM4LOAD26SM100_TMEM_LOAD_32dp32b64xES15_NS16_INS17_ILi2ELi4ELi3EEES1A_NSY_INS5_IJS1B_S1S_EEENS5_IJS1S_SB_EEEEEEENS4_39AutoVectorizingCopyWithAssumedAlignmentILi128EEENS4_14SM90_TMA_STOREES29_S2B_S2B_EEEvvEEEEvNT_6ParamsE,"ax",@progbits
	.align	128
.text._ZN7cutlass13device_kernelINS_4gemm6kernel13GemmUniversalIN4cute5tupleIJiiiiEEENS1_10collective13CollectiveMmaINS1_35MainloopSm100TmaUmmaWarpSpecializedILi3ELi2ELi2ENS5_IJNS4_1CILi1EEESB_SB_EEEEENS5_IJNSA_ILi128EEENSA_ILi256EEESE_EEENS_12float_e4m3_tENS5_IJlSB_lEEENS_12float_e5m2_tENS5_IJSB_llEEENS4_8TiledMMAINS4_8MMA_AtomIJNS4_10MMA_TraitsINS4_19SM100_MMA_F8F6F4_SSEJSH_SJ_fSE_SF_NS4_17integral_constantINS4_4UMMA5MajorELSR_0EEENSP_ISR_LSR_1EEENSP_INSQ_7ScaleInELSU_0EEESV_EEEEEENS4_6LayoutISC_NS5_IJNSA_ILi0EEESZ_SZ_EEEEENS5_IJNS4_10UnderscoreES12_S12_EEEEENS4_13SM90_TMA_LOADENS4_14ComposedLayoutINS4_7SwizzleILi3ELi4ELi3EEENS4_18smem_ptr_flag_bitsILi8EEENSY_INS5_IJNSA_ILi8EEESE_EEENS5_IJSE_SB_EEEEEEEvNS4_8identityES15_NS16_IS18_S1A_NSY_INS5_IJSE_S1B_EEENS5_IJSB_SE_EEEEEEEvS1G_EENS_8epilogue10collective18CollectiveEpilogueINS1M_23Sm100TmaWarpSpecializedILi4ELi2ELi64ELb0ELb0EEEJSG_NS5_IJNSY_ISE_SB_EENSY_INSA_ILi64EEESB_EEEEESH_SI_SH_SI_NS1M_6fusion15FusionCallbacksIS1Q_NS1V_17LinearCombinationISH_fSH_fLNS_15FloatRoundStyleE2EEESG_S1U_JEEENS4_5SM1004TMEM4LOAD26SM100_TMEM_LOAD_32dp32b64xES15_NS16_INS17_ILi2ELi4ELi3EEES1A_NSY_INS5_IJS1B_S1S_EEENS5_IJS1S_SB_EEEEEEENS4_39AutoVectorizingCopyWithAssumedAlignmentILi128EEENS4_14SM90_TMA_STOREES29_S2B_S2B_EEEvvEEEEvNT_6ParamsE:
        .type           _ZN7cutlass13device_kernelINS_4gemm6kernel13GemmUniversalIN4cute5tupleIJiiiiEEENS1_10collective13CollectiveMmaINS1_35MainloopSm100TmaUmmaWarpSpecializedILi3ELi2ELi2ENS5_IJNS4_1CILi1EEESB_SB_EEEEENS5_IJNSA_ILi128EEENSA_ILi256EEESE_EEENS_12float_e4m3_tENS5_IJlSB_lEEENS_12float_e5m2_tENS5_IJSB_llEEENS4_8TiledMMAINS4_8MMA_AtomIJNS4_10MMA_TraitsINS4_19SM100_MMA_F8F6F4_SSEJSH_SJ_fSE_SF_NS4_17integral_constantINS4_4UMMA5MajorELSR_0EEENSP_ISR_LSR_1EEENSP_INSQ_7ScaleInELSU_0EEESV_EEEEEENS4_6LayoutISC_NS5_IJNSA_ILi0EEESZ_SZ_EEEEENS5_IJNS4_10UnderscoreES12_S12_EEEEENS4_13SM90_TMA_LOADENS4_14ComposedLayoutINS4_7SwizzleILi3ELi4ELi3EEENS4_18smem_ptr_flag_bitsILi8EEENSY_INS5_IJNSA_ILi8EEESE_EEENS5_IJSE_SB_EEEEEEEvNS4_8identityES15_NS16_IS18_S1A_NSY_INS5_IJSE_S1B_EEENS5_IJSB_SE_EEEEEEEvS1G_EENS_8epilogue10collective18CollectiveEpilogueINS1M_23Sm100TmaWarpSpecializedILi4ELi2ELi64ELb0ELb0EEEJSG_NS5_IJNSY_ISE_SB_EENSY_INSA_ILi64EEESB_EEEEESH_SI_SH_SI_NS1M_6fusion15FusionCallbacksIS1Q_NS1V_17LinearCombinationISH_fSH_fLNS_15FloatRoundStyleE2EEESG_S1U_JEEENS4_5SM1004TMEM4LOAD26SM100_TMEM_LOAD_32dp32b64xES15_NS16_INS17_ILi2ELi4ELi3EEES1A_NSY_INS5_IJS1B_S1S_EEENS5_IJS1S_SB_EEEEEEENS4_39AutoVectorizingCopyWithAssumedAlignmentILi128EEENS4_14SM90_TMA_STOREES29_S2B_S2B_EEEvvEEEEvNT_6ParamsE,@function
        .size           _ZN7cutlass13device_kernelINS_4gemm6kernel13GemmUniversalIN4cute5tupleIJiiiiEEENS1_10collective13CollectiveMmaINS1_35MainloopSm100TmaUmmaWarpSpecializedILi3ELi2ELi2ENS5_IJNS4_1CILi1EEESB_SB_EEEEENS5_IJNSA_ILi128EEENSA_ILi256EEESE_EEENS_12float_e4m3_tENS5_IJlSB_lEEENS_12float_e5m2_tENS5_IJSB_llEEENS4_8TiledMMAINS4_8MMA_AtomIJNS4_10MMA_TraitsINS4_19SM100_MMA_F8F6F4_SSEJSH_SJ_fSE_SF_NS4_17integral_constantINS4_4UMMA5MajorELSR_0EEENSP_ISR_LSR_1EEENSP_INSQ_7ScaleInELSU_0EEESV_EEEEEENS4_6LayoutISC_NS5_IJNSA_ILi0EEESZ_SZ_EEEEENS5_IJNS4_10UnderscoreES12_S12_EEEEENS4_13SM90_TMA_LOADENS4_14ComposedLayoutINS4_7SwizzleILi3ELi4ELi3EEENS4_18smem_ptr_flag_bitsILi8EEENSY_INS5_IJNSA_ILi8EEESE_EEENS5_IJSE_SB_EEEEEEEvNS4_8identityES15_NS16_IS18_S1A_NSY_INS5_IJSE_S1B_EEENS5_IJSB_SE_EEEEEEEvS1G_EENS_8epilogue10collective18CollectiveEpilogueINS1M_23Sm100TmaWarpSpecializedILi4ELi2ELi64ELb0ELb0EEEJSG_NS5_IJNSY_ISE_SB_EENSY_INSA_ILi64EEESB_EEEEESH_SI_SH_SI_NS1M_6fusion15FusionCallbacksIS1Q_NS1V_17LinearCombinationISH_fSH_fLNS_15FloatRoundStyleE2EEESG_S1U_JEEENS4_5SM1004TMEM4LOAD26SM100_TMEM_LOAD_32dp32b64xES15_NS16_INS17_ILi2ELi4ELi3EEES1A_NSY_INS5_IJS1B_S1S_EEENS5_IJS1S_SB_EEEEEEENS4_39AutoVectorizingCopyWithAssumedAlignmentILi128EEENS4_14SM90_TMA_STOREES29_S2B_S2B_EEEvvEEEEvNT_6ParamsE,(.L_x_164 - _ZN7cutlass13device_kernelINS_4gemm6kernel13GemmUniversalIN4cute5tupleIJiiiiEEENS1_10collective13CollectiveMmaINS1_35MainloopSm100TmaUmmaWarpSpecializedILi3ELi2ELi2ENS5_IJNS4_1CILi1EEESB_SB_EEEEENS5_IJNSA_ILi128EEENSA_ILi256EEESE_EEENS_12float_e4m3_tENS5_IJlSB_lEEENS_12float_e5m2_tENS5_IJSB_llEEENS4_8TiledMMAINS4_8MMA_AtomIJNS4_10MMA_TraitsINS4_19SM100_MMA_F8F6F4_SSEJSH_SJ_fSE_SF_NS4_17integral_constantINS4_4UMMA5MajorELSR_0EEENSP_ISR_LSR_1EEENSP_INSQ_7ScaleInELSU_0EEESV_EEEEEENS4_6LayoutISC_NS5_IJNSA_ILi0EEESZ_SZ_EEEEENS5_IJNS4_10UnderscoreES12_S12_EEEEENS4_13SM90_TMA_LOADENS4_14ComposedLayoutINS4_7SwizzleILi3ELi4ELi3EEENS4_18smem_ptr_flag_bitsILi8EEENSY_INS5_IJNSA_ILi8EEESE_EEENS5_IJSE_SB_EEEEEEEvNS4_8identityES15_NS16_IS18_S1A_NSY_INS5_IJSE_S1B_EEENS5_IJSB_SE_EEEEEEEvS1G_EENS_8epilogue10collective18CollectiveEpilogueINS1M_23Sm100TmaWarpSpecializedILi4ELi2ELi64ELb0ELb0EEEJSG_NS5_IJNSY_ISE_SB_EENSY_INSA_ILi64EEESB_EEEEESH_SI_SH_SI_NS1M_6fusion15FusionCallbacksIS1Q_NS1V_17LinearCombinationISH_fSH_fLNS_15FloatRoundStyleE2EEESG_S1U_JEEENS4_5SM1004TMEM4LOAD26SM100_TMEM_LOAD_32dp32b64xES15_NS16_INS17_ILi2ELi4ELi3EEES1A_NSY_INS5_IJS1B_S1S_EEENS5_IJS1S_SB_EEEEEEENS4_39AutoVectorizingCopyWithAssumedAlignmentILi128EEENS4_14SM90_TMA_STOREES29_S2B_S2B_EEEvvEEEEvNT_6ParamsE)
        .other          _ZN7cutlass13device_kernelINS_4gemm6kernel13GemmUniversalIN4cute5tupleIJiiiiEEENS1_10collective13CollectiveMmaINS1_35MainloopSm100TmaUmmaWarpSpecializedILi3ELi2ELi2ENS5_IJNS4_1CILi1EEESB_SB_EEEEENS5_IJNSA_ILi128EEENSA_ILi256EEESE_EEENS_12float_e4m3_tENS5_IJlSB_lEEENS_12float_e5m2_tENS5_IJSB_llEEENS4_8TiledMMAINS4_8MMA_AtomIJNS4_10MMA_TraitsINS4_19SM100_MMA_F8F6F4_SSEJSH_SJ_fSE_SF_NS4_17integral_constantINS4_4UMMA5MajorELSR_0EEENSP_ISR_LSR_1EEENSP_INSQ_7ScaleInELSU_0EEESV_EEEEEENS4_6LayoutISC_NS5_IJNSA_ILi0EEESZ_SZ_EEEEENS5_IJNS4_10UnderscoreES12_S12_EEEEENS4_13SM90_TMA_LOADENS4_14ComposedLayoutINS4_7SwizzleILi3ELi4ELi3EEENS4_18smem_ptr_flag_bitsILi8EEENSY_INS5_IJNSA_ILi8EEESE_EEENS5_IJSE_SB_EEEEEEEvNS4_8identityES15_NS16_IS18_S1A_NSY_INS5_IJSE_S1B_EEENS5_IJSB_SE_EEEEEEEvS1G_EENS_8epilogue10collective18CollectiveEpilogueINS1M_23Sm100TmaWarpSpecializedILi4ELi2ELi64ELb0ELb0EEEJSG_NS5_IJNSY_ISE_SB_EENSY_INSA_ILi64EEESB_EEEEESH_SI_SH_SI_NS1M_6fusion15FusionCallbacksIS1Q_NS1V_17LinearCombinationISH_fSH_fLNS_15FloatRoundStyleE2EEESG_S1U_JEEENS4_5SM1004TMEM4LOAD26SM100_TMEM_LOAD_32dp32b64xES15_NS16_INS17_ILi2ELi4ELi3EEES1A_NSY_INS5_IJS1B_S1S_EEENS5_IJS1S_SB_EEEEEEENS4_39AutoVectorizingCopyWithAssumedAlignmentILi128EEENS4_14SM90_TMA_STOREES29_S2B_S2B_EEEvvEEEEvNT_6ParamsE,@"STO_CUDA_ENTRY STV_DEFAULT"
_ZN7cutlass13device_kernelINS_4gemm6kernel13GemmUniversalIN4cute5tupleIJiiiiEEENS1_10collective13CollectiveMmaINS1_35MainloopSm100TmaUmmaWarpSpecializedILi3ELi2ELi2ENS5_IJNS4_1CILi1EEESB_SB_EEEEENS5_IJNSA_ILi128EEENSA_ILi256EEESE_EEENS_12float_e4m3_tENS5_IJlSB_lEEENS_12float_e5m2_tENS5_IJSB_llEEENS4_8TiledMMAINS4_8MMA_AtomIJNS4_10MMA_TraitsINS4_19SM100_MMA_F8F6F4_SSEJSH_SJ_fSE_SF_NS4_17integral_constantINS4_4UMMA5MajorELSR_0EEENSP_ISR_LSR_1EEENSP_INSQ_7ScaleInELSU_0EEESV_EEEEEENS4_6LayoutISC_NS5_IJNSA_ILi0EEESZ_SZ_EEEEENS5_IJNS4_10UnderscoreES12_S12_EEEEENS4_13SM90_TMA_LOADENS4_14ComposedLayoutINS4_7SwizzleILi3ELi4ELi3EEENS4_18smem_ptr_flag_bitsILi8EEENSY_INS5_IJNSA_ILi8EEESE_EEENS5_IJSE_SB_EEEEEEEvNS4_8identityES15_NS16_IS18_S1A_NSY_INS5_IJSE_S1B_EEENS5_IJSB_SE_EEEEEEEvS1G_EENS_8epilogue10collective18CollectiveEpilogueINS1M_23Sm100TmaWarpSpecializedILi4ELi2ELi64ELb0ELb0EEEJSG_NS5_IJNSY_ISE_SB_EENSY_INSA_ILi64EEESB_EEEEESH_SI_SH_SI_NS1M_6fusion15FusionCallbacksIS1Q_NS1V_17LinearCombinationISH_fSH_fLNS_15FloatRoundStyleE2EEESG_S1U_JEEENS4_5SM1004TMEM4LOAD26SM100_TMEM_LOAD_32dp32b64xES15_NS16_INS17_ILi2ELi4ELi3EEES1A_NSY_INS5_IJS1B_S1S_EEENS5_IJS1S_SB_EEEEEEENS4_39AutoVectorizingCopyWithAssumedAlignmentILi128EEENS4_14SM90_TMA_STOREES29_S2B_S2B_EEEvvEEEEvNT_6ParamsE:
[----:B------:R-:W1:Y:S01]  /*0000*/  LDC R1, c[0x0][0x37c] ;  /* 0x0000df00ff017b82 */ /* 0x000e620000000800 */
[----:B------:R-:W2:Y:S01]  /*0010*/  S2R R185, SR_TID.X ;  /* 0x0000000000b97919 */ /* 0x000ea20000002100 */
[----:B------:R-:W3:Y:S01]  /*0020*/  LDCU.64 UR4, c[0x0][0x890] ;  /* 0x00011200ff0477ac */ /* 0x000ee20008000a00 */
[----:B------:R-:W-:Y:S02]  /*0030*/  PRMT R171, RZ, 0x7610, R171 ;  /* 0x00007610ffab7816 */ /* 0x000fe400000000ab */
[----:B------:R-:W-:Y:S01]  /*0040*/  ELECT P5, URZ, PT ;  /* 0x0000000000ff782f */ /* 0x000fe200038a0000 */
[----:B------:R-:W4:Y:S01]  /*0050*/  LDCU.64 UR46, c[0x0][0x358] ;  /* 0x00006b00ff2e77ac */ /* 0x000f220008000a00 */
[----:B---3--:R-:W-:-:S04]  /*0060*/  UISETP.NE.U32.AND UP0, UPT, UR4, URZ, UPT ;  /* 0x000000ff0400728c */ /* 0x008fc8000bf05070 */
[----:B------:R-:W-:Y:S01]  /*0070*/  UISETP.NE.AND.EX UP0, UPT, UR5, URZ, UPT, UP0 ;  /* 0x000000ff0500728c */ /* 0x000fe2000bf05300 */
[----:B--2---:R-:W-:-:S05]  /*0080*/  SHF.R.U32.HI R173, RZ, 0x5, R185 ;  /* 0x00000005ffad7819 */ /* 0x004fca00000116b9 */
[----:B------:R-:W2:Y:S02]  /*0090*/  SHFL.IDX PT, R0, R173, RZ, 0x1f ;  /* 0x00001fffad007589 */ /* 0x000ea400000e0000 */
[----:B--2---:R-:W-:Y:S01]  /*00a0*/  R2UR UR8, R0 ;  /* 0x00000000000872ca */ /* 0x004fe200000e0000 */
[----:B-1--4-:R-:W-:-:S14]  /*00b0*/  BRA.U UP0, `(.L_x_0) ;  /* 0x00000001002c7547 */ /* 0x012fdc000b800000 */
[----:B------:R-:W1:Y:S02]  /*00c0*/  LDCU.64 UR6, c[0x0][0x888] ;  /* 0x00011100ff0677ac */ /* 0x000e640008000a00 */
[----:B-1----:R-:W-:-:S04]  /*00d0*/  UISETP.NE.U32.AND UP0, UPT, UR6, URZ, UPT ;  /* 0x000000ff0600728c */ /* 0x002fc8000bf05070 */
[----:B------:R-:W-:-:S09]  /*00e0*/  UISETP.NE.AND.EX UP0, UPT, UR7, URZ, UPT, UP0 ;  /* 0x000000ff0700728c */ /* 0x000fd2000bf05300 */
[----:B------:R-:W-:Y:S05]  /*00f0*/  BRA.U !UP0, `(.L_x_1) ;  /* 0x0000000108107547 */ /* 0x000fea000b800000 */
[----:B------:R-:W1:Y:S02]  /*0100*/  LDC.64 R2, c[0x0][0x888] ;  /* 0x00022200ff027b82 */ /* 0x000e640000000a00 */
[----:B-1----:R1:W5:Y:S01]  /*0110*/  LDG.E R81, desc[UR46][R2.64] ;  /* 0x0000002e02517981 */ /* 0x002362000c1e1900 */
[----:B------:R-:W-:Y:S01]  /*0120*/  HFMA2 R171, -RZ, RZ, 0, 5.9604644775390625e-08 ;  /* 0x00000001ffab7431 */ /* 0x000fe200000001ff */
[----:B------:R-:W-:Y:S05]  /*0130*/  BRA `(.L_x_0) ;  /* 0x00000000000c7947 */ /* 0x000fea0003800000 */
.L_x_1:
[----:B------:R-:W1:Y:S01]  /*0140*/  LDCU UR6, c[0x0][0x880] ;  /* 0x00011000ff0677ac */ /* 0x000e620008000800 */
[----:B------:R-:W-:Y:S01]  /*0150*/  HFMA2 R171, -RZ, RZ, 0, 5.9604644775390625e-08 ;  /* 0x00000001ffab7431 */ /* 0x000fe200000001ff */
[----:B-1----:R-:W-:-:S07]  /*0160*/  MOV R81, UR6 ;  /* 0x0000000600517c02 */ /* 0x002fce0008000f00 */
.L_x_0:
[----:B------:R-:W2:Y:S02]  /*0170*/  LDCU.64 UR6, c[0x0][0x8b0] ;  /* 0x00011600ff0677ac */ /* 0x000ea40008000a00 */
[----:B--2---:R-:W-:-:S04]  /*0180*/  UISETP.NE.U32.AND UP0, UPT, UR6, URZ, UPT ;  /* 0x000000ff0600728c */ /* 0x004fc8000bf05070 */
[----:B------:R-:W-:-:S09]  /*0190*/  UISETP.NE.AND.EX UP0, UPT, UR7, URZ, UPT, UP0 ;  /* 0x000000ff0700728c */ /* 0x000fd2000bf05300 */
[----:B------:R-:W-:Y:S05]  /*01a0*/  BRA.U UP0, `(.L_x_2) ;  /* 0x0000000100247547 */ /* 0x000fea000b800000 */
[----:B------:R-:W2:Y:S02]  /*01b0*/  LDCU.64 UR6, c[0x0][0x8a8] ;  /* 0x00011500ff0677ac */ /* 0x000ea40008000a00 */
[----:B--2---:R-:W-:-:S04]  /*01c0*/  UISETP.NE.U32.AND UP0, UPT, UR6, URZ, UPT ;  /* 0x000000ff0600728c */ /* 0x004fc8000bf05070 */
[----:B------:R-:W-:-:S09]  /*01d0*/  UISETP.NE.AND.EX UP0, UPT, UR7, URZ, UPT, UP0 ;  /* 0x000000ff0700728c */ /* 0x000fd2000bf05300 */
[----:B------:R-:W-:Y:S05]  /*01e0*/  BRA.U !UP0, `(.L_x_3) ;  /* 0x00000001080c7547 */ /* 0x000fea000b800000 */
[----:B------:R-:W2:Y:S02]  /*01f0*/  LDC.64 R78, c[0x0][0x8a8] ;  /* 0x00022a00ff4e7b82 */ /* 0x000ea40000000a00 */
[----:B--2---:R2:W5:Y:S01]  /*0200*/  LDG.E R78, desc[UR46][R78.64] ;  /* 0x0000002e4e4e7981 */ /* 0x004562000c1e1900 */
[----:B------:R-:W-:Y:S05]  /*0210*/  BRA `(.L_x_2) ;  /* 0x0000000000087947 */ /* 0x000fea0003800000 */
.L_x_3:
[----:B------:R-:W2:Y:S02]  /*0220*/  LDCU UR6, c[0x0][0x8a0] ;  /* 0x00011400ff0677ac */ /* 0x000ea40008000800 */
[----:B--2---:R-:W-:Y:S02]  /*0230*/  MOV R78, UR6 ;  /* 0x00000006004e7c02 */ /* 0x004fe40008000f00 */
.L_x_2:
[----:B------:R-:W-:Y:S01]  /*0240*/  IMAD.U32 R0, RZ, RZ, UR8 ;  /* 0x00000008ff007e24 */ /* 0x000fe2000f8e00ff */
[----:B------:R-:W-:Y:S04]  /*0250*/  BSSY.RECONVERGENT B0, `(.L_x_4) ;  /* 0x000000c000007945 */ /* 0x000fe80003800200 */
[C---:B------:R-:W-:Y:S02]  /*0260*/  ISETP.NE.OR P1, PT, R0.reuse, 0x1, !P5 ;  /* 0x000000010000780c */ /* 0x040fe40006f25670 */
[----:B------:R-:W-:-:S11]  /*0270*/  ISETP.NE.OR P0, PT, R0, 0x3, !P5 ;  /* 0x000000030000780c */ /* 0x000fd60006f05670 */
[----:B------:R-:W-:Y:S05]  /*0280*/  @P1 BRA `(.L_x_5) ;  /* 0x0000000000201947 */ /* 0x000fea0003800000 */
[----:B------:R-:W3:Y:S02]  /*0290*/  LDCU.64 UR6, c[0x0][0x348] ;  /* 0x00006900ff0677ac */ /* 0x000ee40008000a00 */
[----:B---3--:R-:W-:Y:S02]  /*02a0*/  UIADD3 UR10, UP1, UPT, UR6, 0x80, URZ ;  /* 0x00000080060a7890 */ /* 0x008fe4000ff3e0ff */
[----:B------:R-:W-:Y:S02]  /*02b0*/  UIADD3 UR6, UP0, UPT, UR6, 0x180, URZ ;  /* 0x0000018006067890 */ /* 0x000fe4000ff1e0ff */
[----:B------:R-:W-:Y:S02]  /*02c0*/  UIADD3.X UR11, UPT, UPT, URZ, UR7, URZ, UP1, !UPT ;  /* 0x00000007ff0b7290 */ /* 0x000fe40008ffe4ff */
[----:B------:R-:W-:-:S07]  /*02d0*/  UIADD3.X UR7, UPT, UPT, URZ, UR7, URZ, UP0, !UPT ;  /* 0x00000007ff077290 */ /* 0x000fce00087fe4ff */
[----:B------:R3:W-:Y:S02]  /*02e0*/  UTMACCTL.PF [UR10] ;  /* 0x000000000a0079b9 */ /* 0x0007e40008040000 */
[----:B------:R3:W-:Y:S02]  /*02f0*/  UTMACCTL.PF [UR6] ;  /* 0x00000000060079b9 */ /* 0x0007e40008040000 */
[----:B---3--:R-:W-:Y:S01]  /*0300*/  NOP ;  /* 0x0000000000007918 */ /* 0x008fe20000000000 */
.L_x_5:
[----:B------:R-:W-:Y:S05]  /*0310*/  BSYNC.RECONVERGENT B0 ;  /* 0x0000000000007941 */ /* 0x000fea0003800200 */
.L_x_4:
[----:B------:R-:W-:Y:S04]  /*0320*/  BSSY.RECONVERGENT B0, `(.L_x_6) ;  /* 0x000000a000007945 */ /* 0x000fe80003800200 */
        /* <DEDUP_REMOVED lines=9> */
.L_x_7:
[----:B------:R-:W-:Y:S05]  /*03c0*/  BSYNC.RECONVERGENT B0 ;  /* 0x0000000000007941 */ /* 0x000fea0003800200 */
.L_x_6:
[----:B------:R-:W3:Y:S01]  /*03d0*/  LDCU.64 UR6, c[0x0][0x888] ;  /* 0x00011100ff0677ac */ /* 0x000ee20008000a00 */
[----:B------:R-:W-:Y:S02]  /*03e0*/  UISETP.EQ.U32.AND UP1, UPT, UR4, URZ, UPT ;  /* 0x000000ff0400728c */ /* 0x000fe4000bf22070 */
[----:B------:R-:W-:Y:S02]  /*03f0*/  UPLOP3.LUT UP2, UPT, UPT, UPT, UPT, 0x80, 0x8 ;  /* 0x000000000008789c */ /* 0x000fe40003f4f070 */
[----:B---3--:R-:W-:-:S04]  /*0400*/  UISETP.NE.U32.AND UP0, UPT, UR6, URZ, UPT ;  /* 0x000000ff0600728c */ /* 0x008fc8000bf05070 */
[----:B------:R-:W-:-:S04]  /*0410*/  UISETP.NE.AND.EX UP0, UPT, UR7, URZ, UPT, UP0 ;  /* 0x000000ff0700728c */ /* 0x000fc8000bf05300 */
[----:B------:R-:W-:-:S04]  /*0420*/  UISETP.EQ.OR.EX UP3, UPT, UR5, URZ, !UP0, UP1 ;  /* 0x000000ff0500728c */ /* 0x000fc8000c762710 */
[----:B------:R-:W-:-:S05]  /*0430*/  UP2UR UR50, UPR, URZ, 0x8 ;  /* 0x00000008ff327883 */ /* 0x000fca0008000000 */
[----:B------:R-:W-:Y:S07]  /*0440*/  BRA.U !UP3, `(.L_x_8) ;  /* 0x000000010b207547 */ /* 0x000fee000b800000 */
[----:B------:R-:W-:Y:S01]  /*0450*/  UISETP.NE.U32.AND UP2, UPT, UR4, URZ, UPT ;  /* 0x000000ff0400728c */ /* 0x000fe2000bf45070 */
[----:B-----5:R-:W-:Y:S01]  /*0460*/  FSETP.NEU.AND P0, PT, R81, RZ, PT ;  /* 0x000000ff5100720b */ /* 0x020fe20003f0d000 */
[----:B------:R-:W-:Y:S02]  /*0470*/  USEL UR4, URZ, 0xffffffff, UP0 ;  /* 0xffffffffff047887 */ /* 0x000fe40008000000 */
[----:B------:R-:W-:-:S10]  /*0480*/  UISETP.NE.AND.EX UP2, UPT, UR5, URZ, UPT, UP2 ;  /* 0x000000ff0500728c */ /* 0x000fd4000bf45320 */
[----:B------:R-:W-:Y:S01]  /*0490*/  VOTEU.ANY UP1, P0 ;  /* 0x0000000000ff7886 */ /* 0x000fe20000020100 */
[----:B------:R-:W-:-:S04]  /*04a0*/  @!UP2 USEL UR4, URZ, 0xffffffff, UP1 ;  /* 0xffffffffff04a887 */ /* 0x000fc80008800000 */
[----:B------:R-:W-:-:S04]  /*04b0*/  ULOP3.LUT UR4, UR4, 0x1, URZ, 0xc0, !UPT ;  /* 0x0000000104047892 */ /* 0x000fc8000f8ec0ff */
[----:B------:R-:W-:-:S11]  /*04c0*/  UISETP.NE.U32.AND UP2, UPT, UR4, 0x1, UPT ;  /* 0x000000010400788c */ /* 0x000fd6000bf45070 */
.L_x_8:
[----:B-1----:R-:W1:Y:S01]  /*04d0*/  SHFL.IDX PT, R2, R173, RZ, 0x1f ;  /* 0x00001fffad027589 */ /* 0x002e6200000e0000 */
[----:B------:R-:W-:-:S04]  /*04e0*/  UISETP.NE.AND UP1, UPT, UR8, 0x2, UPT ;  /* 0x000000020800788c */ /* 0x000fc8000bf25270 */
[----:B------:R-:W-:Y:S01]  /*04f0*/  USEL UR6, URZ, 0x1, UP1 ;  /* 0x00000001ff067887 */ /* 0x000fe20008800000 */
[----:B-1----:R-:W-:-:S13]  /*0500*/  ISETP.NE.AND P0, PT, R2, RZ, PT ;  /* 0x000000ff0200720c */ /* 0x002fda0003f05270 */
[----:B------:R-:W-:Y:S05]  /*0510*/  @P0 BRA `(.L_x_9) ;  /* 0x0000000000400947 */ /* 0x000fea0003800000 */
[----:B------:R-:W1:Y:S01]  /*0520*/  S2UR UR5, SR_CgaCtaId ;  /* 0x00000000000579c3 */ /* 0x000e620000008800 */
[----:B------:R-:W-:Y:S01]  /*0530*/  UMOV UR7, 0x400 ;  /* 0x0000040000077882 */ /* 0x000fe20000000000 */
[----:B------:R-:W-:Y:S01]  /*0540*/  UMOV UR4, 0x1 ;  /* 0x0000000100047882 */ /* 0x000fe20000000000 */
[----:B------:R-:W-:Y:S01]  /*0550*/  ELECT P0, URZ, PT ;  /* 0x0000000000ff782f */ /* 0x000fe20003800000 */
[----:B------:R-:W-:-:S04]  /*0560*/  UIADD3 UR10, UPT, UPT, -UR4, 0x100000, URZ ;  /* 0x00100000040a7890 */ /* 0x000fc8000fffe1ff */
[----:B------:R-:W-:Y:S02]  /*0570*/  USHF.L.U32 UR11, UR10, 0xb, URZ ;  /* 0x0000000b0a0b7899 */ /* 0x000fe400080006ff */
[----:B------:R-:W-:Y:S02]  /*0580*/  USHF.L.U32 UR10, UR10, 0x1, URZ ;  /* 0x000000010a0a7899 */ /* 0x000fe400080006ff */
[----:B-1----:R-:W-:Y:S01]  /*0590*/  ULEA UR5, UR5, UR7, 0x18 ;  /* 0x0000000705057291 */ /* 0x002fe2000f8ec0ff */
[----:B------:R-:W1:Y:S11]  /*05a0*/  FENCE.VIEW.ASYNC.S ;  /* 0x00000000000073c6 */ /* 0x000e760000000000 */
[----:B-1----:R1:W3:Y:S01]  /*05b0*/  SYNCS.EXCH.64 URZ, [UR5], UR10 ;  /* 0x0000000a05ff75b2 */ /* 0x0022e20008000100 */
[----:B------:R1:W4:Y:S01]  /*05c0*/  SYNCS.EXCH.64 URZ, [UR5+0x18], UR10 ;  /* 0x0000180a05ff75b2 */ /* 0x0003220008000100 */
[----:B------:R1:W1:Y:S01]  /*05d0*/  SYNCS.EXCH.64 URZ, [UR5+0x8], UR10 ;  /* 0x0000080a05ff75b2 */ /* 0x0002620008000100 */
[----:B------:R1:W1:Y:S01]  /*05e0*/  SYNCS.EXCH.64 URZ, [UR5+0x20], UR10 ;  /* 0x0000200a05ff75b2 */ /* 0x0002620008000100 */
[----:B------:R1:W1:Y:S01]  /*05f0*/  SYNCS.EXCH.64 URZ, [UR5+0x10], UR10 ;  /* 0x0000100a05ff75b2 */ /* 0x0002620008000100 */
[----:B------:R1:W1:Y:S01]  /*0600*/  SYNCS.EXCH.64 URZ, [UR5+0x28], UR10 ;  /* 0x0000280a05ff75b2 */ /* 0x0002620008000100 */
[----:B------:R-:W-:Y:S01]  /*0610*/  NOP ;  /* 0x0000000000007918 */ /* 0x000fe20000000000 */
.L_x_9:
[----:B------:R-:W2:Y:S01]  /*0620*/  SHFL.IDX PT, R2, R173, RZ, 0x1f ;  /* 0x00001fffad027589 */ /* 0x000ea200000e0000 */
[----:B------:R-:W-:Y:S01]  /*0630*/  NOP ;  /* 0x0000000000007918 */ /* 0x000fe20000000000 */
[----:B--2---:R-:W-:-:S13]  /*0640*/  ISETP.NE.AND P0, PT, R2, 0x1, PT ;  /* 0x000000010200780c */ /* 0x004fda0003f05270 */
[----:B------:R-:W-:Y:S05]  /*0650*/  @P0 BRA `(.L_x_10) ;  /* 0x0000000000580947 */ /* 0x000fea0003800000 */
[----:B------:R-:W2:Y:S01]  /*0660*/  S2UR UR7, SR_CgaCtaId ;  /* 0x00000000000779c3 */ /* 0x000ea20000008800 */
[----:B------:R-:W-:Y:S01]  /*0670*/  UMOV UR9, 0x400 ;  /* 0x0000040000097882 */ /* 0x000fe20000000000 */
[----:B-1----:R-:W-:Y:S01]  /*0680*/  UMOV UR5, 0x20 ;  /* 0x0000002000057882 */ /* 0x002fe20000000000 */
[----:B------:R-:W-:Y:S01]  /*0690*/  UMOV UR4, 0x80 ;  /* 0x0000008000047882 */ /* 0x000fe20000000000 */
[----:B------:R-:W-:-:S04]  /*06a0*/  UIADD3 UR10, UPT, UPT, -UR5, 0x100000, URZ ;  /* 0x00100000050a7890 */ /* 0x000fc8000fffe1ff */
[----:B------:R-:W-:Y:S02]  /*06b0*/  USHF.L.U32 UR11, UR10, 0xb, URZ ;  /* 0x0000000b0a0b7899 */ /* 0x000fe400080006ff */
[----:B------:R-:W-:Y:S02]  /*06c0*/  USHF.L.U32 UR10, UR10, 0x1, URZ ;  /* 0x000000010a0a7899 */ /* 0x000fe400080006ff */
[----:B------:R-:W-:-:S04]  /*06d0*/  UIADD3 UR4, UPT, UPT, -UR4, 0x100000, URZ ;  /* 0x0010000004047890 */ /* 0x000fc8000fffe1ff */
[----:B------:R-:W-:Y:S02]  /*06e0*/  USHF.L.U32 UR5, UR4, 0xb, URZ ;  /* 0x0000000b04057899 */ /* 0x000fe400080006ff */
[----:B------:R-:W-:Y:S01]  /*06f0*/  USHF.L.U32 UR4, UR4, 0x1, URZ ;  /* 0x0000000104047899 */ /* 0x000fe200080006ff */
[----:B------:R-:W-:Y:S01]  /*0700*/  ELECT P0, URZ, PT ;  /* 0x0000000000ff782f */ /* 0x000fe20003800000 */
[----:B--2---:R-:W-:Y:S01]  /*0710*/  ULEA UR7, UR7, UR9, 0x18 ;  /* 0x0000000907077291 */ /* 0x004fe2000f8ec0ff */
[----:B------:R-:W1:Y:S11]  /*0720*/  FENCE.VIEW.ASYNC.S ;  /* 0x00000000000073c6 */ /* 0x000e760000000000 */
[----:B-1----:R2:W1:Y:S01]  /*0730*/  SYNCS.EXCH.64 URZ, [UR7+0x30], UR10 ;  /* 0x0000300a07ff75b2 */ /* 0x0024620008000100 */
[----:B------:R2:W1:Y:S01]  /*0740*/  SYNCS.EXCH.64 URZ, [UR7+0x50], UR4 ;  /* 0x0000500407ff75b2 */ /* 0x0004620008000100 */
[----:B------:R2:W1:Y:S01]  /*0750*/  SYNCS.EXCH.64 URZ, [UR7+0x38], UR10 ;  /* 0x0000380a07ff75b2 */ /* 0x0004620008000100 */
[----:B------:R2:W1:Y:S01]  /*0760*/  SYNCS.EXCH.64 URZ, [UR7+0x58], UR4 ;  /* 0x0000580407ff75b2 */ /* 0x0004620008000100 */
[----:B------:R2:W1:Y:S01]  /*0770*/  SYNCS.EXCH.64 URZ, [UR7+0x40], UR10 ;  /* 0x0000400a07ff75b2 */ /* 0x0004620008000100 */
[----:B------:R2:W1:Y:S01]  /*0780*/  SYNCS.EXCH.64 URZ, [UR7+0x60], UR4 ;  /* 0x0000600407ff75b2 */ /* 0x0004620008000100 */
[----:B------:R2:W1:Y:S01]  /*0790*/  SYNCS.EXCH.64 URZ, [UR7+0x48], UR10 ;  /* 0x0000480a07ff75b2 */ /* 0x0004620008000100 */
[----:B------:R2:W1:Y:S02]  /*07a0*/  SYNCS.EXCH.64 URZ, [UR7+0x68], UR4 ;  /* 0x0000680407ff75b2 */ /* 0x0004640008000100 */
[----:B--2---:R-:W-:Y:S01]  /*07b0*/  NOP ;  /* 0x0000000000007918 */ /* 0x004fe20000000000 */
.L_x_10:
[----:B------:R-:W2:Y:S01]  /*07c0*/  SHFL.IDX PT, R2, R173, RZ, 0x1f ;  /* 0x00001fffad027589 */ /* 0x000ea200000e0000 */
[----:B------:R-:W-:Y:S01]  /*07d0*/  NOP ;  /* 0x0000000000007918 */ /* 0x000fe20000000000 */
[----:B--2---:R-:W-:-:S13]  /*07e0*/  ISETP.NE.AND P0, PT, R2, 0x3, PT ;  /* 0x000000030200780c */ /* 0x004fda0003f05270 */
[----:B------:R-:W-:Y:S05]  /*07f0*/  @P0 BRA `(.L_x_11) ;  /* 0x0000000000300947 */ /* 0x000fea0003800000 */
[----:B-1----:R-:W1:Y:S01]  /*0800*/  S2UR UR5, SR_CgaCtaId ;  /* 0x00000000000579c3 */ /* 0x002e620000008800 */
        /* <DEDUP_REMOVED lines=8> */
[----:B-1----:R2:W1:Y:S01]  /*0890*/  SYNCS.EXCH.64 URZ, [UR5+0x70], UR10 ;  /* 0x0000700a05ff75b2 */ /* 0x0024620008000100 */
[----:B------:R2:W1:Y:S02]  /*08a0*/  SYNCS.EXCH.64 URZ, [UR5+0x78], UR10 ;  /* 0x0000780a05ff75b2 */ /* 0x0004640008000100 */
[----:B--2---:R-:W-:Y:S01]  /*08b0*/  NOP ;  /* 0x0000000000007918 */ /* 0x004fe20000000000 */
.L_x_11:
[----:B------:R-:W2:Y:S01]  /*08c0*/  SHFL.IDX PT, R2, R173, RZ, 0x1f ;  /* 0x00001fffad027589 */ /* 0x000ea200000e0000 */
[----:B------:R-:W-:Y:S01]  /*08d0*/  NOP ;  /* 0x0000000000007918 */ /* 0x000fe20000000000 */
[----:B--2---:R-:W-:-:S13]  /*08e0*/  ISETP.NE.AND P0, PT, R2, 0x4, PT ;  /* 0x000000040200780c */ /* 0x004fda0003f05270 */
[----:B------:R-:W-:Y:S05]  /*08f0*/  @P0 BRA `(.L_x_12) ;  /* 0x00000000004c0947 */ /* 0x000fea0003800000 */
[----:B-1----:R-:W1:Y:S01]  /*0900*/  S2UR UR5, SR_CgaCtaId ;  /* 0x00000000000579c3 */ /* 0x002e620000008800 */
[----:B------:R-:W-:Y:S01]  /*0910*/  UMOV UR9, 0x100 ;  /* 0x0000010000097882 */ /* 0x000fe20000000000 */
[----:B------:R-:W-:Y:S01]  /*0920*/  UMOV UR7, 0x400 ;  /* 0x0000040000077882 */ /* 0x000fe20000000000 */
[----:B------:R-:W-:Y:S01]  /*0930*/  USEL UR9, UR9, 0xe0, UP2 ;  /* 0x000000e009097887 */ /* 0x000fe20009000000 */
[----:B------:R-:W-:Y:S01]  /*0940*/  UMOV UR4, 0x1 ;  /* 0x0000000100047882 */ /* 0x000fe20000000000 */
[----:B------:R-:W-:Y:S01]  /*0950*/  ELECT P0, URZ, PT ;  /* 0x0000000000ff782f */ /* 0x000fe20003800000 */
[----:B------:R-:W-:-:S04]  /*0960*/  UIADD3 UR10, UPT, UPT, -UR4, 0x100000, URZ ;  /* 0x00100000040a7890 */ /* 0x000fc8000fffe1ff */
[----:B------:R-:W-:Y:S02]  /*0970*/  USHF.L.U32 UR11, UR10, 0xb, URZ ;  /* 0x0000000b0a0b7899 */ /* 0x000fe400080006ff */
[----:B------:R-:W-:Y:S02]  /*0980*/  USHF.L.U32 UR10, UR10, 0x1, URZ ;  /* 0x000000010a0a7899 */ /* 0x000fe400080006ff */
[----:B------:R-:W-:-:S04]  /*0990*/  UIADD3 UR12, UPT, UPT, -UR9, 0x100000, URZ ;  /* 0x00100000090c7890 */ /* 0x000fc8000fffe1ff */
[----:B------:R-:W-:Y:S02]  /*09a0*/  USHF.L.U32 UR13, UR12, 0xb, URZ ;  /* 0x0000000b0c0d7899 */ /* 0x000fe400080006ff */
[----:B------:R-:W-:Y:S02]  /*09b0*/  USHF.L.U32 UR12, UR12, 0x1, URZ ;  /* 0x000000010c0c7899 */ /* 0x000fe400080006ff */
[----:B-1----:R-:W-:Y:S01]  /*09c0*/  ULEA UR5, UR5, UR7, 0x18 ;  /* 0x0000000705057291 */ /* 0x002fe2000f8ec0ff */
[----:B------:R-:W1:Y:S11]  /*09d0*/  FENCE.VIEW.ASYNC.S ;  /* 0x00000000000073c6 */ /* 0x000e760000000000 */
[----:B-1----:R2:W1:Y:S01]  /*09e0*/  SYNCS.EXCH.64 URZ, [UR5+0x80], UR10 ;  /* 0x0000800a05ff75b2 */ /* 0x0024620008000100 */
[----:B------:R2:W1:Y:S01]  /*09f0*/  SYNCS.EXCH.64 URZ, [UR5+0x90], UR12 ;  /* 0x0000900c05ff75b2 */ /* 0x0004620008000100 */
[----:B------:R2:W1:Y:S01]  /*0a00*/  SYNCS.EXCH.64 URZ, [UR5+0x88], UR10 ;  /* 0x0000880a05ff75b2 */ /* 0x0004620008000100 */
[----:B------:R2:W1:Y:S02]  /*0a10*/  SYNCS.EXCH.64 URZ, [UR5+0x98], UR12 ;  /* 0x0000980c05ff75b2 */ /* 0x0004640008000100 */
[----:B--2---:R-:W-:Y:S01]  /*0a20*/  NOP ;  /* 0x0000000000007918 */ /* 0x004fe20000000000 */
.L_x_12:
        /* <DEDUP_REMOVED lines=20> */
[----:B------:R2:W1:Y:S02]  /*0b70*/  SYNCS.EXCH.64 URZ, [UR7+0xb8], UR4 ;  /* 0x0000b80407ff75b2 */ /* 0x0004640008000100 */
[----:B--2---:R-:W-:Y:S01]  /*0b80*/  NOP ;  /* 0x0000000000007918 */ /* 0x004fe20000000000 */
.L_x_13:
        /* <DEDUP_REMOVED lines=18> */
.L_x_14:
[----:B-1----:R-:W1:Y:S01]  /*0cb0*/  S2UR UR5, SR_CTAID.X ;  /* 0x00000000000579c3 */ /* 0x002e620000002500 */
[----:B------:R-:W-:-:S05]  /*0cc0*/  CS2R.32 R170, SR_CgaSize ;  /* 0x0000000000aa7805 */ /* 0x000fca0000008a00 */
[----:B------:R-:W-:-:S05]  /*0cd0*/  IMAD R170, R170, -0xa0, RZ ;  /* 0xffffff60aaaa7824 */ /* 0x000fca00078e02ff */
[----:B------:R-:W-:-:S14]  /*0ce0*/  R2UR UR9, R170 ;  /* 0x00000000aa0972ca */ /* 0x000fdc00000e0000 */
[----:B------:R-:W2:Y:S01]  /*0cf0*/  LDCU UR9, c[0x0][UR9+0x2b0] ;  /* 0x00005600090977ac */ /* 0x000ea20008000800 */
[----:B------:R-:W-:Y:S01]  /*0d00*/  NOP ;  /* 0x0000000000007918 */ /* 0x000fe20000000000 */
[----:B------:R-:W-:-:S05]  /*0d10*/  CS2R.32 R170, SR_CgaSize ;  /* 0x0000000000aa7805 */ /* 0x000fca0000008a00 */
[----:B------:R-:W-:-:S05]  /*0d20*/  IMAD R170, R170, -0xa0, RZ ;  /* 0xffffff60aaaa7824 */ /* 0x000fca00078e02ff */
[----:B------:R-:W-:-:S14]  /*0d30*/  R2UR UR7, R170 ;  /* 0x00000000aa0772ca */ /* 0x000fdc00000e0000 */
[----:B------:R-:W3:Y:S01]  /*0d40*/  LDCU UR7, c[0x0][UR7+0x2b4] ;  /* 0x00005680070777ac */ /* 0x000ee20008000800 */
[----:B------:R-:W4:Y:S08]  /*0d50*/  S2UR UR4, SR_CTAID.Y ;  /* 0x00000000000479c3 */ /* 0x000f300000002600 */
[----:B------:R-:W3:Y:S01]  /*0d60*/  LDC R9, c[0x0][0xb24] ;  /* 0x0002c900ff097b82 */ /* 0x000ee20000000800 */
[----:B-1----:R-:W-:-:S02]  /*0d70*/  I2FP.F32.U32 R5, UR5 ;  /* 0x0000000500057c45 */ /* 0x002fc40008201000 */
[----:B------:R-:W-:-:S05]  /*0d80*/  CS2R.32 R3, SR_CgaSize ;  /* 0x0000000000037805 */ /* 0x000fca0000008a00 */
[----:B------:R-:W-:-:S06]  /*0d90*/  IMAD R3, R3, -0xa0, RZ ;  /* 0xffffff6003037824 */ /* 0x000fcc00078e02ff */
[----:B------:R-:W1:Y:S01]  /*0da0*/  LDC R3, c[0x0][R3+0x2a0] ;  /* 0x0000a80003037b82 */ /* 0x000e620000000800 */
[----:B------:R-:W-:Y:S01]  /*0db0*/  MOV R21, UR5 ;  /* 0x0000000500157c02 */ /* 0x000fe20008000f00 */
[----:B--2---:R-:W-:Y:S01]  /*0dc0*/  FMUL R5, R5, UR9 ;  /* 0x0000000905057c20 */ /* 0x004fe20008400000 */
[----:B----4-:R-:W-:Y:S02]  /*0dd0*/  I2FP.F32.U32 R4, UR4 ;  /* 0x0000000400047c45 */ /* 0x010fe40008201000 */
[----:B------:R-:W-:-:S05]  /*0de0*/  CS2R.32 R2, SR_CgaSize ;  /* 0x0000000000027805 */ /* 0x000fca0000008a00 */
[----:B------:R-:W-:-:S06]  /*0df0*/  IMAD R2, R2, -0xa0, RZ ;  /* 0xffffff6002027824 */ /* 0x000fcc00078e02ff */
[----:B------:R-:W2:Y:S01]  /*0e00*/  LDC R2, c[0x0][R2+0x2a4] ;  /* 0x0000a90002027b82 */ /* 0x000ea20000000800 */
[----:B------:R-:W4:Y:S01]  /*0e10*/  F2I.U32.TRUNC.NTZ R170, R5 ;  /* 0x0000000500aa7305 */ /* 0x000f22000020f000 */
[----:B------:R-:W-:Y:S01]  /*0e20*/  MOV R20, UR4 ;  /* 0x0000000400147c02 */ /* 0x000fe20008000f00 */
[----:B---3--:R-:W-:-:S05]  /*0e30*/  FMUL R4, R4, UR7 ;  /* 0x0000000704047c20 */ /* 0x008fca0008400000 */
[----:B------:R-:W-:Y:S01]  /*0e40*/  BAR.SYNC.DEFER_BLOCKING 0x0 ;  /* 0x0000000000007b1d */ /* 0x000fe20000010000 */
[----:B------:R-:W-:-:S05]  /*0e50*/  ISETP.GE.AND P0, PT, R9, 0x1, PT ;  /* 0x000000010900780c */ /* 0x000fca0003f06270 */
[----:B------:R-:W3:Y:S02]  /*0e60*/  F2I.U32.TRUNC.NTZ R147, R4 ;  /* 0x0000000400937305 */ /* 0x000ee4000020f000 */
[----:B------:R-:W2:Y:S01]  /*0e70*/  S2UR UR36, SR_CTAID.Z ;  /* 0x00000000002479c3 */ /* 0x000ea20000002700 */
[----:B----4-:R-:W-:-:S05]  /*0e80*/  IADD3 R170, PT, PT, -R170, RZ, RZ ;  /* 0x000000ffaaaa7210 */ /* 0x010fca0007ffe1ff */
[----:B-1----:R-:W-:Y:S01]  /*0e90*/  IMAD R170, R3, R170, UR5 ;  /* 0x0000000503aa7e24 */ /* 0x002fe2000f8e02aa */
[----:B---3--:R-:W-:-:S05]  /*0ea0*/  IADD3 R147, PT, PT, -R147, RZ, RZ ;  /* 0x000000ff93937210 */ /* 0x008fca0007ffe1ff */
[----:B--2---:R-:W-:Y:S01]  /*0eb0*/  IMAD R147, R2, R147, UR4 ;  /* 0x0000000402937e24 */ /* 0x004fe2000f8e0293 */
[----:B------:R-:W-:Y:S06]  /*0ec0*/  @!P0 BRA `(.L_x_15) ;  /* 0x0000000000b88947 */ /* 0x000fec0003800000 */
[----:B------:R-:W1:Y:S01]  /*0ed0*/  LDC.64 R4, c[0x0][0xb18] ;  /* 0x0002c600ff047b82 */ /* 0x000e620000000a00 */
[----:B------:R-:W-:-:S07]  /*0ee0*/  ISETP.NE.AND P0, PT, R9, 0x1, PT ;  /* 0x000000010900780c */ /* 0x000fce0003f05270 */
[----:B------:R-:W2:Y:S08]  /*0ef0*/  LDC R10, c[0x0][0xb0c] ;  /* 0x0002c300ff0a7b82 */ /* 0x000eb00000000800 */
[----:B------:R-:W3:Y:S08]  /*0f00*/  LDC R11, c[0x0][0x370] ;  /* 0x0000dc00ff0b7b82 */ /* 0x000ef00000000800 */
[----:B------:R-:W4:Y:S01]  /*0f10*/  LDC R12, c[0x0][0x374] ;  /* 0x0000dd00ff0c7b82 */ /* 0x000f220000000800 */
[----:B-1----:R-:W-:-:S07]  /*0f20*/  ISETP.NE.AND P1, PT, R4, 0x1, PT ;  /* 0x000000010400780c */ /* 0x002fce0003f25270 */
[----:B------:R-:W3:Y:S01]  /*0f30*/  LDC.64 R6, c[0x0][0xb10] ;  /* 0x0002c400ff067b82 */ /* 0x000ee20000000a00 */
[----:B--2---:R-:W-:-:S07]  /*0f40*/  ISETP.NE.AND P2, PT, R10, 0x1, PT ;  /* 0x000000010a00780c */ /* 0x004fce0003f45270 */
[----:B------:R-:W1:Y:S08]  /*0f50*/  LDC R8, c[0x0][0xb20] ;  /* 0x0002c800ff087b82 */ /* 0x000e700000000800 */
[----:B------:R-:W2:Y:S01]  /*0f60*/  LDC.64 R2, c[0x0][0xb28] ;  /* 0x0002ca00ff027b82 */ /* 0x000ea20000000a00 */
[----:B----4-:R-:W-:-:S04]  /*0f70*/  IMAD.HI.U32 R13, R12, R5, RZ ;  /* 0x000000050c0d7227 */ /* 0x010fc800078e00ff */
[----:B------:R-:W-:-:S04]  /*0f80*/  IMAD.HI.U32 R5, R20, R5, RZ ;  /* 0x0000000514057227 */ /* 0x000fc800078e00ff */
[----:B---3--:R-:W-:-:S04]  /*0f90*/  IMAD.HI.U32 R14, R11, R6, RZ ;  /* 0x000000060b0e7227 */ /* 0x008fc800078e00ff */
[C---:B------:R-:W-:Y:S01]  /*0fa0*/  IMAD.HI.U32 R16, R21.reuse, R6, RZ ;  /* 0x0000000615107227 */ /* 0x040fe200078e00ff */
[-C--:B------:R-:W-:Y:S02]  /*0fb0*/  @P2 SHF.R.U32.HI R11, RZ, R7.reuse, R14 ;  /* 0x00000007ff0b2219 */ /* 0x080fe4000001160e */
[-C--:B-1----:R-:W-:Y:S02]  /*0fc0*/  @P1 SHF.R.U32.HI R12, RZ, R8.reuse, R13 ;  /* 0x00000008ff0c1219 */ /* 0x082fe4000001160d */
[----:B------:R-:W-:Y:S02]  /*0fd0*/  SHF.R.U32.HI R5, RZ, R8, R5 ;  /* 0x00000008ff057219 */ /* 0x000fe40000011605 */
[----:B------:R-:W-:Y:S02]  /*0fe0*/  SHF.R.U32.HI R16, RZ, R7, R16 ;  /* 0x00000007ff107219 */ /* 0x000fe40000011610 */
[----:B------:R-:W-:Y:S01]  /*0ff0*/  SEL R5, R20, R5, !P1 ;  /* 0x0000000514057207 */ /* 0x000fe20004800000 */
[----:B--2---:R-:W-:Y:S01]  /*1000*/  IMAD.HI.U32 R14, R12, R2, RZ ;  /* 0x000000020c0e7227 */ /* 0x004fe200078e00ff */
[----:B------:R-:W-:-:S02]  /*1010*/  SEL R7, R21, R16, !P2 ;  /* 0x0000001015077207 */ /* 0x000fc40005000000 */
[----:B------:R-:W-:Y:S01]  /*1020*/  IADD3 R13, PT, PT, -R5, RZ, RZ ;  /* 0x000000ff050d7210 */ /* 0x000fe20007ffe1ff */
[----:B------:R-:W-:Y:S01]  /*1030*/  IMAD.HI.U32 R6, R11, R2, RZ ;  /* 0x000000020b067227 */ /* 0x000fe200078e00ff */
[----:B------:R-:W-:-:S03]  /*1040*/  @P0 SHF.R.U32.HI R12, RZ, R3, R14 ;  /* 0x00000003ff0c0219 */ /* 0x000fc6000001160e */
[----:B------:R-:W-:Y:S01]  /*1050*/  IMAD R13, R4, R13, R20 ;  /* 0x0000000d040d7224 */ /* 0x000fe200078e0214 */
[----:B------:R-:W-:Y:S01]  /*1060*/  @P0 SHF.R.U32.HI R11, RZ, R3, R6 ;  /* 0x00000003ff0b0219 */ /* 0x000fe20000011606 */
[----:B------:R-:W-:-:S04]  /*1070*/  IMAD R12, R12, R9, RZ ;  /* 0x000000090c0c7224 */ /* 0x000fc800078e02ff */
[----:B------:R-:W-:Y:S01]  /*1080*/  IMAD R6, R11, R9, RZ ;  /* 0x000000090b067224 */ /* 0x000fe200078e02ff */
[----:B------:R-:W-:-:S04]  /*1090*/  ISETP.GE.AND P1, PT, R5, R12, PT ;  /* 0x0000000c0500720c */ /* 0x000fc80003f26270 */
[----:B------:R-:W-:Y:S01]  /*10a0*/  ISETP.GE.OR P1, PT, R7, R6, P1 ;  /* 0x000000060700720c */ /* 0x000fe20000f26670 */
[----:B------:R-:W-:-:S05]  /*10b0*/  IMAD.HI.U32 R6, R5, R2, RZ ;  /* 0x0000000205067227 */ /* 0x000fca00078e00ff */
[----:B------:R-:W-:-:S04]  /*10c0*/  SHF.R.U32.HI R6, RZ, R3, R6 ;  /* 0x00000003ff067219 */ /* 0x000fc80000011606 */
[----:B------:R-:W-:-:S03]  /*10d0*/  SEL R6, R5, R6, !P0 ;  /* 0x0000000605067207 */ /* 0x000fc60004000000 */
[----:B------:R-:W-:Y:S01]  /*10e0*/  @!P1 IMAD.HI.U32 R8, R7, R2, RZ ;  /* 0x0000000207089227 */ /* 0x000fe200078e00ff */
[----:B------:R-:W-:-:S04]  /*10f0*/  IADD3 R2, PT, PT, -R6, RZ, RZ ;  /* 0x000000ff06027210 */ /* 0x000fc80007ffe1ff */
[----:B------:R-:W-:Y:S01]  /*1100*/  @!P1 SHF.R.U32.HI R8, RZ, R3, R8 ;  /* 0x00000003ff089219 */ /* 0x000fe20000011608 */
[----:B------:R-:W-:-:S03]  /*1110*/  IMAD R2, R9, R2, R5 ;  /* 0x0000000209027224 */ /* 0x000fc600078e0205 */
[----:B------:R-:W-:-:S05]  /*1120*/  @!P1 SEL R3, R7, R8, !P0 ;  /* 0x0000000807039207 */ /* 0x000fca0004000000 */
[--C-:B------:R-:W-:Y:S02]  /*1130*/  @!P1 IMAD.IADD R6, R6, 0x1, -R3.reuse ;  /* 0x0000000106069824 */ /* 0x100fe400078e0a03 */
[----:B------:R-:W-:Y:S01]  /*1140*/  @!P1 IMAD R3, R2, R11, R3 ;  /* 0x0000000b02039224 */ /* 0x000fe200078e0203 */
[----:B------:R-:W-:Y:S01]  /*1150*/  IADD3 R2, PT, PT, -R7, RZ, RZ ;  /* 0x000000ff07027210 */ /* 0x000fe20007ffe1ff */
[----:B------:R-:W-:Y:S02]  /*1160*/  @!P1 IMAD R5, R6, R9, R7 ;  /* 0x0000000906059224 */ /* 0x000fe400078e0207 */
[----:B------:R-:W-:Y:S02]  /*1170*/  @!P1 IMAD.MOV.U32 R7, RZ, RZ, R3 ;  /* 0x000000ffff079224 */ /* 0x000fe400078e0003 */
[----:B------:R-:W-:Y:S02]  /*1180*/  IMAD R2, R10, R2, R21 ;  /* 0x000000020a027224 */ /* 0x000fe400078e0215 */
[----:B------:R-:W-:-:S02]  /*1190*/  IMAD R20, R5, R4, R13 ;  /* 0x0000000405147224 */ /* 0x000fc400078e020d */
[----:B------:R-:W-:Y:S02]  /*11a0*/  IMAD R21, R7, R10, R2 ;  /* 0x0000000a07157224 */ /* 0x000fe400078e0202 */
.L_x_15:
[----:B------:R-:W1:Y:S01]  /*11b0*/  LDCU UR4, c[0x0][0xb30] ;  /* 0x00016600ff0477ac */ /* 0x000e620008000800 */
[----:B------:R-:W2:Y:S08]  /*11c0*/  S2UR UR37, SR_CgaCtaId ;  /* 0x00000000002579c3 */ /* 0x000eb00000008800 */
[----:B------:R-:W3:Y:S01]  /*11d0*/  LDC R72, c[0x0][0xb24] ;  /* 0x0002c900ff487b82 */ /* 0x000ee20000000800 */
[----:B-1----:R-:W-:-:S09]  /*11e0*/  UISETP.NE.AND UP1, UPT, UR4, 0x1, UPT ;  /* 0x000000010400788c */ /* 0x002fd2000bf25270 */
[----:B--2---:R-:W-:Y:S05]  /*11f0*/  BRA.U UP1, `(.L_x_16) ;  /* 0x0000000101407547 */ /* 0x004fea000b800000 */
[----:B------:R-:W1:Y:S08]  /*1200*/  LDC.64 R4, c[0x0][0xb10] ;  /* 0x0002c400ff047b82 */ /* 0x000e700000000a00 */
[----:B------:R-:W2:Y:S08]  /*1210*/  LDC.64 R2, c[0x0][0xb18] ;  /* 0x0002c600ff027b82 */ /* 0x000eb00000000a00 */
[----:B------:R-:W4:Y:S08]  /*1220*/  LDC R6, c[0x0][0xb20] ;  /* 0x0002c800ff067b82 */ /* 0x000f300000000800 */
[----:B------:R-:W3:Y:S01]  /*1230*/  LDC R8, c[0x0][0xb0c] ;  /* 0x0002c300ff087b82 */ /* 0x000ee20000000800 */
[----:B-1----:R-:W-:-:S05]  /*1240*/  IMAD.HI.U32 R4, R21, R4, RZ ;  /* 0x0000000415047227 */ /* 0x002fca00078e00ff */
[----:B------:R-:W-:Y:S01]  /*1250*/  SHF.R.U32.HI R4, RZ, R5, R4 ;  /* 0x00000005ff047219 */ /* 0x000fe20000011604 */
[----:B--2---:R-:W-:Y:S01]  /*1260*/  IMAD.HI.U32 R3, R20, R3, RZ ;  /* 0x0000000314037227 */ /* 0x004fe200078e00ff */
[----:B------:R-:W-:-:S04]  /*1270*/  ISETP.NE.AND P0, PT, R2, 0x1, PT ;  /* 0x000000010200780c */ /* 0x000fc80003f05270 */
[----:B----4-:R-:W-:-:S04]  /*1280*/  SHF.R.U32.HI R3, RZ, R6, R3 ;  /* 0x00000006ff037219 */ /* 0x010fc80000011603 */
[----:B------:R-:W-:Y:S02]  /*1290*/  SEL R3, R20, R3, !P0 ;  /* 0x0000000314037207 */ /* 0x000fe40004000000 */
[----:B---3--:R-:W-:-:S04]  /*12a0*/  ISETP.NE.AND P1, PT, R8, 0x1, PT ;  /* 0x000000010800780c */ /* 0x008fc80003f25270 */
[----:B------:R-:W-:-:S05]  /*12b0*/  SEL R4, R21, R4, !P1 ;  /* 0x0000000415047207 */ /* 0x000fca0004800000 */
[----:B------:R-:W-:Y:S02]  /*12c0*/  IMAD.IADD R5, R3, 0x1, -R4 ;  /* 0x0000000103057824 */ /* 0x000fe400078e0a04 */
[----:B------:R-:W-:Y:S02]  /*12d0*/  IMAD.IADD R3, R4, 0x1, -R3 ;  /* 0x0000000104037824 */ /* 0x000fe400078e0a03 */
[----:B------:R-:W-:Y:S02]  /*12e0*/  IMAD R21, R5, R8, R21 ;  /* 0x0000000805157224 */ /* 0x000fe400078e0215 */
[----:B------:R-:W-:-:S07]  /*12f0*/  IMAD R20, R3, R2, R20 ;  /* 0x0000000203147224 */ /* 0x000fce00078e0214 */
.L_x_16:
[----:B------:R-:W-:Y:S01]  /*1300*/  BAR.SYNC.DEFER_BLOCKING 0x0 ;  /* 0x0000000000007b1d */ /* 0x000fe20000010000 */
[----:B------:R-:W-:Y:S01]  /*1310*/  UISETP.NE.AND UP1, UPT, UR8, 0x2, UPT ;  /* 0x000000020800788c */ /* 0x000fe2000bf25270 */
[----:B------:R-:W-:Y:S02]  /*1320*/  ISETP.NE.OR P5, PT, R0, 0x2, !P5 ;  /* 0x000000020000780c */ /* 0x000fe40006fa5670 */
[----:B------:R-:W-:-:S06]  /*1330*/  LOP3.LUT R2, R185, 0x1f, RZ, 0xc0, !PT ;  /* 0x0000001fb9027812 */ /* 0x000fcc00078ec0ff */
[----:B------:R-:W-:Y:S05]  /*1340*/  BRA.U UP1, `(.L_x_17) ;  /* 0x0000001101687547 */ /* 0x000fea000b800000 */
[----:B------:R-:W1:Y:S01]  /*1350*/  LDCU UR13, c[0x0][0x38c] ;  /* 0x00007180ff0d77ac */ /* 0x000e620008000800 */
[----:B------:R-:W2:Y:S01]  /*1360*/  LDC R9, c[0x0][0x370] ;  /* 0x0000dc00ff097b82 */ /* 0x000ea20000000800 */
[----:B------:R-:W-:Y:S01]  /*1370*/  PLOP3.LUT P1, PT, PT, PT, UP2, 0x80, 0x8 ;  /* 0x000000000008781c */ /* 0x000fe20003f2f028 */
[----:B------:R-:W-:Y:S01]  /*1380*/  IMAD.MOV.U32 R15, RZ, RZ, 0x1 ;  /* 0x00000001ff0f7424 */ /* 0x000fe200078e00ff */
[----:B------:R-:W-:Y:S01]  /*1390*/  ISETP.EQ.OR P4, PT, R2, RZ, P5 ;  /* 0x000000ff0200720c */ /* 0x000fe20002f82670 */
[----:B------:R-:W-:Y:S01]  /*13a0*/  IMAD.MOV.U32 R14, RZ, RZ, RZ ;  /* 0x000000ffff0e7224 */ /* 0x000fe200078e00ff */
[----:B------:R-:W-:Y:S02]  /*13b0*/  PLOP3.LUT P1, PT, P1, PT, PT, 0x8, 0x80 ;  /* 0x000000000080781c */ /* 0x000fe40000f2e170 */
[----:B------:R-:W-:Y:S01]  /*13c0*/  CS2R R12, SRZ ;  /* 0x00000000000c7805 */ /* 0x000fe2000001ff00 */
[----:B------:R-:W-:Y:S01]  /*13d0*/  IMAD.MOV.U32 R10, RZ, RZ, 0x1 ;  /* 0x00000001ff0a7424 */ /* 0x000fe200078e00ff */
[----:B------:R-:W4:Y:S01]  /*13e0*/  LDC R0, c[0x0][0x374] ;  /* 0x0000dd00ff007b82 */ /* 0x000f220000000800 */
[----:B------:R-:W2:Y:S01]  /*13f0*/  LDCU.64 UR22, c[0x0][0x348] ;  /* 0x00006900ff1677ac */ /* 0x000ea20008000a00 */
[----:B------:R-:W-:Y:S01]  /*1400*/  UMOV UR6, URZ ;  /* 0x000000ff00067c82 */ /* 0x000fe20008000000 */
[----:B-1----:R-:W-:-:S04]  /*1410*/  UIADD3 UR5, UPT, UPT, UR13, 0x7f, URZ ;  /* 0x0000007f0d057890 */ /* 0x002fc8000fffe0ff */
[----:B------:R-:W-:-:S04]  /*1420*/  USHF.R.S32.HI UR4, URZ, 0x1f, UR5 ;  /* 0x0000001fff047899 */ /* 0x000fc80008011405 */
[----:B------:R-:W-:-:S04]  /*1430*/  ULEA.HI UR4, UR4, UR5, URZ, 0x7 ;  /* 0x0000000504047291 */ /* 0x000fc8000f8f38ff */
[----:B------:R-:W-:Y:S02]  /*1440*/  USHF.R.S32.HI UR15, URZ, 0x7, UR4 ;  /* 0x00000007ff0f7899 */ /* 0x000fe40008011404 */
[----:B------:R-:W-:Y:S02]  /*1450*/  UIADD3 UR4, UPT, UPT, UR13, -0x1, URZ ;  /* 0xffffffff0d047890 */ /* 0x000fe4000fffe0ff */
[----:B------:R-:W-:Y:S02]  /*1460*/  UISETP.LT.U32.AND UP0, UPT, UR15, 0x3, UPT ;  /* 0x000000030f00788c */ /* 0x000fe4000bf01070 */
[----:B------:R-:W-:Y:S02]  /*1470*/  UISETP.GE.U32.AND UP1, UPT, UR4, -0xff, UPT ;  /* 0xffffff010400788c */ /* 0x000fe4000bf26070 */
[----:B------:R-:W-:Y:S02]  /*1480*/  USEL UR14, UR15, 0x3, UP0 ;  /* 0x000000030f0e7887 */ /* 0x000fe40008000000 */
[----:B------:R-:W-:-:S02]  /*1490*/  UIADD3 UR13, UPT, UPT, UR13, 0xfe, URZ ;  /* 0x000000fe0d0d7890 */ /* 0x000fc4000fffe0ff */
[----:B------:R-:W-:Y:S02]  /*14a0*/  UIADD3 UR5, UPT, UPT, UR14, -0x1, URZ ;  /* 0xffffffff0e057890 */ /* 0x000fe4000fffe0ff */
[----:B------:R-:W-:-:S03]  /*14b0*/  UIADD3 UR7, UPT, UPT, UR15, -UR14, URZ ;  /* 0x8000000e0f077290 */ /* 0x000fc6000fffe0ff */
[----:B------:R-:W-:-:S04]  /*14c0*/  @UP1 UIADD3 UR5, UPT, UPT, UR14, URZ, URZ ;  /* 0x000000ff0e051290 */ /* 0x000fc8000fffe0ff */
[----:B--2---:R-:W-:-:S12]  /*14d0*/  UIADD3 UR5, UPT, UPT, UR5, 0x1, URZ ;  /* 0x0000000105057890 */ /* 0x004fd8000fffe0ff */
.L_x_35:
[----:B------:R-:W-:Y:S01]  /*14e0*/  UISETP.NE.AND UP0, UPT, UR37, URZ, UPT ;  /* 0x000000ff2500728c */ /* 0x000fe2000bf05270 */
[----:B------:R-:W1:Y:S08]  /*14f0*/  S2UR UR37, SR_CgaCtaId ;  /* 0x00000000002579c3 */ /* 0x000e700000008800 */
[----:B------:R-:W-:Y:S05]  /*1500*/  BRA.U UP0, `(.L_x_18) ;  /* 0x0000000100347547 */ /* 0x000fea000b800000 */
[----:B------:R-:W2:Y:S01]  /*1510*/  S2R R2, SR_CgaCtaId ;  /* 0x0000000000027919 */ /* 0x000ea20000008800 */
[----:B------:R-:W-:-:S04]  /*1520*/  MOV R3, 0x400 ;  /* 0x0000040000037802 */ /* 0x000fc80000000f00 */
[----:B--2---:R-:W-:Y:S02]  /*1530*/  LEA R3, R2, R3, 0x18 ;  /* 0x0000000302037211 */ /* 0x004fe400078ec0ff */
[----:B------:R-:W-:-:S03]  /*1540*/  SHF.L.U32 R2, R10, 0x1f, RZ ;  /* 0x0000001f0a027819 */ /* 0x000fc600000006ff */
[----:B------:R-:W-:-:S04]  /*1550*/  IMAD R3, R12, 0x8, R3 ;  /* 0x000000080c037824 */ /* 0x000fc800078e0203 */
[----:B------:R-:W2:Y:S02]  /*1560*/  SYNCS.PHASECHK.TRANS64.TRYWAIT P0, [R3+URZ+0xd0], R2 ;  /* 0x0000d002030075a7 */ /* 0x000ea400080011ff */
[----:B--2---:R-:W-:Y:S05]  /*1570*/  @!P0 BRA `(.L_x_19) ;  /* 0x0000009800988947 */ /* 0x004fea0003800000 */
.L_x_125:
[----:B------:R-:W-:Y:S01]  /*1580*/  VIADD R12, R12, 0x1 ;  /* 0x000000010c0c7836 */ /* 0x000fe20000000000 */
[----:B------:R2:W-:Y:S04]  /*1590*/  SYNCS.ARRIVE.TRANS64.A1T0 RZ, [R3+URZ+0xc0], RZ ;  /* 0x0000c0ff03ff79a7 */ /* 0x0005e800081000ff */
[----:B------:R-:W-:-:S04]  /*15a0*/  ISETP.NE.AND P0, PT, R12, 0x2, PT ;  /* 0x000000020c00780c */ /* 0x000fc80003f05270 */
[----:B------:R-:W-:Y:S02]  /*15b0*/  SEL R12, R12, RZ, P0 ;  /* 0x000000ff0c0c7207 */ /* 0x000fe40000000000 */
[----:B--2---:R-:W-:-:S04]  /*15c0*/  SEL R3, RZ, 0x1, P0 ;  /* 0x00000001ff037807 */ /* 0x004fc80000000000 */
[----:B------:R-:W-:-:S07]  /*15d0*/  LOP3.LUT R10, R10, R3, RZ, 0x3c, !PT ;  /* 0x000000030a0a7212 */ /* 0x000fce00078e3cff */
.L_x_18:
[----:B------:R-:W-:Y:S01]  /*15e0*/  UMOV UR4, 0x400 ;  /* 0x0000040000047882 */ /* 0x000fe20000000000 */
[----:B------:R-:W-:Y:S01]  /*15f0*/  SHF.L.U32 R2, R15, 0x1f, RZ ;  /* 0x0000001f0f027819 */ /* 0x000fe200000006ff */
[----:B-1----:R-:W-:Y:S01]  /*1600*/  ULEA UR4, UR37, UR4, 0x18 ;  /* 0x0000000425047291 */ /* 0x002fe2000f8ec0ff */
[----:B------:R-:W-:Y:S01]  /*1610*/  R2UR UR35, R21 ;  /* 0x00000000152372ca */ /* 0x000fe200000e0000 */
[----:B------:R-:W-:Y:S01]  /*1620*/  UISETP.GE.U32.AND UP0, UPT, UR13, 0xff, UPT ;  /* 0x000000ff0d00788c */ /* 0x000fe2000bf06070 */
[----:B------:R-:W-:Y:S01]  /*1630*/  R2UR UR18, R20 ;  /* 0x00000000141272ca */ /* 0x000fe200000e0000 */
[----:B------:R-:W-:Y:S01]  /*1640*/  ULEA UR8, UR6, UR4, 0x3 ;  /* 0x0000000406087291 */ /* 0x000fe2000f8e18ff */
[----:B------:R-:W-:-:S08]  /*1650*/  UMOV UR21, URZ ;  /* 0x000000ff00157c82 */ /* 0x000fd00008000000 */
[----:B------:R1:W2:Y:S01]  /*1660*/  SYNCS.PHASECHK.TRANS64.TRYWAIT P0, [UR8+0x18], R2 ;  /* 0x00001802ff0075a7 */ /* 0x0002a20008001108 */
[----:B------:R-:W-:Y:S02]  /*1670*/  USHF.L.U32 UR35, UR35, 0x7, URZ ;  /* 0x0000000723237899 */ /* 0x000fe400080006ff */
[----:B------:R-:W-:Y:S01]  /*1680*/  USHF.L.U32 UR18, UR18, 0x8, URZ ;  /* 0x0000000812127899 */ /* 0x000fe200080006ff */
[----:B------:R-:W-:Y:S11]  /*1690*/  BRA.U !UP0, `(.L_x_20) ;  /* 0x0000000108c07547 */ /* 0x000ff6000b800000 */
[----:B------:R-:W-:Y:S01]  /*16a0*/  UIADD3 UR10, UPT, UPT, UR18, 0x80, URZ ;  /* 0x00000080120a7890 */ /* 0x000fe2000fffe0ff */
[----:B------:R-:W-:Y:S01]  /*16b0*/  UMOV UR24, URZ ;  /* 0x000000ff00187c82 */ /* 0x000fe20008000000 */
[----:B------:R-:W-:-:S10]  /*16c0*/  UMOV UR25, UR6 ;  /* 0x0000000600197c82 */ /* 0x000fd40008000000 */
.L_x_25:
[----:B-1----:R-:W-:Y:S01]  /*16d0*/  ULEA UR33, UR25, UR4, 0x3 ;  /* 0x0000000419217291 */ /* 0x002fe2000f8e18ff */
[----:B--2---:R-:W-:Y:S01]  /*16e0*/  @!P5 MOV R3, 0xc000 ;  /* 0x0000c0000003d802 */ /* 0x004fe20000000f00 */
[----:B--2---:R-:W-:Y:S10]  /*16f0*/  @P0 BRA `(.L_x_21) ;  /* 0x00000000000c0947 */ /* 0x004ff40003800000 */
[----:B------:R-:W-:-:S04]  /*1700*/  SHF.L.U32 R5, R15, 0x1f, RZ ;  /* 0x0000001f0f057819 */ /* 0x000fc800000006ff */
[----:B------:R-:W2:Y:S02]  /*1710*/  SYNCS.PHASECHK.TRANS64.TRYWAIT P0, [UR33+0x18], R5 ;  /* 0x00001805ff0075a7 */ /* 0x000ea40008001121 */
[----:B--2---:R-:W-:Y:S05]  /*1720*/  @!P0 BRA `(.L_x_22) ;  /* 0x0000009800408947 */ /* 0x004fea0003800000 */
.L_x_21:
[----:B------:R2:W-:Y:S01]  /*1730*/  @!P5 SYNCS.ARRIVE.TRANS64 RZ, [UR33], R3 ;  /* 0x00000003ffffd9a7 */ /* 0x0005e20008000021 */
[----:B------:R-:W-:Y:S04]  /*1740*/  BSSY.RECONVERGENT B0, `(.L_x_23) ;  /* 0x0000003000007945 */ /* 0x000fe80003800200 */
[----:B------:R-:W-:Y:S05]  /*1750*/  @P4 BRA `(.L_x_24) ;  /* 0x0000000000044947 */ /* 0x000fea0003800000 */
[----:B------:R-:W-:Y:S05]  /*1760*/  BPT.TRAP 0x1 ;  /* 0x000000040000795c */ /* 0x000fea0000300000 */
.L_x_24:
[----:B------:R-:W-:Y:S05]  /*1770*/  BSYNC.RECONVERGENT B0 ;  /* 0x0000000000007941 */ /* 0x000fea0003800200 */
.L_x_23:
[----:B------:R-:W-:Y:S02]  /*1780*/  UIADD3 UR6, UPT, UPT, UR25, 0x1, URZ ;  /* 0x0000000119067890 */ /* 0x000fe4000fffe0ff */
[----:B------:R-:W-:Y:S02]  /*1790*/  ULEA UR32, UR25, UR4, 0xe ;  /* 0x0000000419207291 */ /* 0x000fe4000f8e70ff */
[----:B------:R-:W-:Y:S02]  /*17a0*/  UISETP.NE.AND UP0, UPT, UR6, 0x3, UPT ;  /* 0x000000030600788c */ /* 0x000fe4000bf05270 */
[----:B------:R-:W-:Y:S02]  /*17b0*/  UIADD3 UR30, UP1, UPT, UR22, 0x80, URZ ;  /* 0x00000080161e7890 */ /* 0x000fe4000ff3e0ff */
[----:B------:R-:W-:Y:S02]  /*17c0*/  USEL UR9, URZ, 0x1, UP0 ;  /* 0x00000001ff097887 */ /* 0x000fe40008000000 */
[----:B------:R-:W-:-:S02]  /*17d0*/  USEL UR6, UR6, URZ, UP0 ;  /* 0x000000ff06067287 */ /* 0x000fc40008000000 */
[----:B------:R-:W-:Y:S02]  /*17e0*/  UIADD3 UR28, UP0, UPT, UR22, 0x180, URZ ;  /* 0x00000180161c7890 */ /* 0x000fe4000ff1e0ff */
[----:B------:R-:W-:Y:S01]  /*17f0*/  ULEA UR8, UR6, UR4, 0x3 ;  /* 0x0000000406087291 */ /* 0x000fe2000f8e18ff */
[----:B------:R-:W-:Y:S01]  /*1800*/  LOP3.LUT R15, R15, UR9, RZ, 0x3c, !PT ;  /* 0x000000090f0f7c12 */ /* 0x000fe2000f8e3cff */
[----:B------:R-:W-:Y:S02]  /*1810*/  USHF.L.U32 UR34, UR24, 0x7, URZ ;  /* 0x0000000718227899 */ /* 0x000fe400080006ff */
[----:B------:R-:W-:Y:S01]  /*1820*/  UIADD3.X UR31, UPT, UPT, URZ, UR23, URZ, UP1, !UPT ;  /* 0x00000017ff1f7290 */ /* 0x000fe20008ffe4ff */
[----:B-1----:R-:W-:Y:S01]  /*1830*/  SHF.L.U32 R2, R15, 0x1f, RZ ;  /* 0x0000001f0f027819 */ /* 0x002fe200000006ff */
[----:B------:R-:W-:Y:S02]  /*1840*/  UIADD3 UR32, UPT, UPT, UR32, 0xc400, URZ ;  /* 0x0000c40020207890 */ /* 0x000fe4000fffe0ff */
[----:B------:R-:W-:Y:S01]  /*1850*/  UIADD3.X UR29, UPT, UPT, URZ, UR23, URZ, UP0, !UPT ;  /* 0x00000017ff1d7290 */ /* 0x000fe200087fe4ff */
[----:B------:R1:W1:Y:S01]  /*1860*/  SYNCS.PHASECHK.TRANS64.TRYWAIT P0, [UR8+0x18], R2 ;  /* 0x00001802ff0075a7 */ /* 0x0002620008001108 */
[----:B------:R-:W-:Y:S01]  /*1870*/  ULEA UR8, UR25, UR4, 0xf ;  /* 0x0000000419087291 */ /* 0x000fe2000f8e78ff */
[----:B------:R-:W-:Y:S01]  /*1880*/  UMOV UR26, 0x0 ;  /* 0x00000000001a7882 */ /* 0x000fe20000000000 */
[----:B------:R-:W-:-:S02]  /*1890*/  UMOV UR27, 0x10000000 ;  /* 0x10000000001b7882 */ /* 0x000fc40000000000 */
[----:B------:R-:W-:Y:S01]  /*18a0*/  UIADD3 UR16, UPT, UPT, UR8, 0x18400, URZ ;  /* 0x0001840008107890 */ /* 0x000fe2000fffe0ff */
[----:B------:R1:W-:Y:S01]  /*18b0*/  UTMALDG.3D [UR32], [UR30], desc[UR26] ;  /* 0x00001a201e0075b4 */ /* 0x0003e20008011000 */
[----:B------:R-:W-:Y:S01]  /*18c0*/  UIADD3 UR8, UPT, UPT, UR8, 0x1c400, URZ ;  /* 0x0001c40008087890 */ /* 0x000fe2000fffe0ff */
[----:B------:R-:W-:Y:S01]  /*18d0*/  UMOV UR17, UR33 ;  /* 0x0000002100117c82 */ /* 0x000fe20008000000 */
[----:B------:R-:W-:Y:S01]  /*18e0*/  UMOV UR20, UR36 ;  /* 0x0000002400147c82 */ /* 0x000fe20008000000 */
[----:B------:R-:W-:Y:S01]  /*18f0*/  UMOV UR19, UR34 ;  /* 0x0000002200137c82 */ /* 0x000fe20008000000 */
[----:B------:R-:W-:Y:S01]  /*1900*/  UMOV UR12, UR36 ;  /* 0x00000024000c7c82 */ /* 0x000fe20008000000 */
[----:B------:R-:W-:Y:S01]  /*1910*/  UMOV UR9, UR33 ;  /* 0x0000002100097c82 */ /* 0x000fe20008000000 */
[----:B------:R-:W-:Y:S01]  /*1920*/  UMOV UR11, UR34 ;  /* 0x00000022000b7c82 */ /* 0x000fe20008000000 */
[----:B------:R1:W-:Y:S01]  /*1930*/  UTMALDG.3D [UR16], [UR28], desc[UR26] ;  /* 0x00001a101c0075b4 */ /* 0x0003e20008011000 */
[----:B------:R-:W-:Y:S01]  /*1940*/  UIADD3 UR24, UPT, UPT, UR24, 0x1, URZ ;  /* 0x0000000118187890 */ /* 0x000fe2000fffe0ff */
[----:B------:R-:W-:Y:S01]  /*1950*/  UMOV UR21, UR5 ;  /* 0x0000000500157c82 */ /* 0x000fe20008000000 */
[----:B------:R-:W-:-:S02]  /*1960*/  UMOV UR25, UR6 ;  /* 0x0000000600197c82 */ /* 0x000fc40008000000 */
[----:B------:R-:W-:Y:S01]  /*1970*/  UISETP.NE.AND UP0, UPT, UR24, UR5, UPT ;  /* 0x000000051800728c */ /* 0x000fe2000bf05270 */
[----:B------:R1:W-:Y:S08]  /*1980*/  UTMALDG.3D [UR8], [UR28], desc[UR26] ;  /* 0x00001a081c0075b4 */ /* 0x0003f00008011000 */
[----:B------:R-:W-:Y:S05]  /*1990*/  BRA.U UP0, `(.L_x_25) ;  /* 0xfffffffd004c7547 */ /* 0x000fea000b83ffff */
.L_x_20:
[----:B-1----:R-:W-:Y:S01]  /*19a0*/  ULEA UR8, UR6, UR4, 0x3 ;  /* 0x0000000406087291 */ /* 0x002fe2000f8e18ff */
[----:B------:R-:W-:Y:S01]  /*19b0*/  SHF.L.U32 R2, R15, 0x1f, RZ ;  /* 0x0000001f0f027819 */ /* 0x000fe200000006ff */
[----:B------:R-:W-:Y:S01]  /*19c0*/  @!P1 SYNCS.ARRIVE.TRANS64.A1T0 RZ, [UR4+0x78], RZ ;  /* 0x000078ffffff99a7 */ /* 0x000fe20008100004 */
[----:B------:R-:W-:-:S06]  /*19d0*/  UISETP.GT.AND UP0, UPT, UR15, UR14, UPT ;  /* 0x0000000e0f00728c */ /* 0x000fcc000bf04270 */
[----:B--2---:R1:W2:Y:S03]  /*19e0*/  SYNCS.PHASECHK.TRANS64.TRYWAIT P0, [UR8+0x18], R2 ;  /* 0x00001802ff0075a7 */ /* 0x0042a60008001108 */
[----:B------:R-:W-:Y:S05]  /*19f0*/  BRA.U !UP0, `(.L_x_26) ;  /* 0x0000000108c47547 */ /* 0x000fea000b800000 */
[----:B------:R-:W-:Y:S02]  /*1a00*/  UIADD3 UR29, UPT, UPT, UR7, UR21, URZ ;  /* 0x00000015071d7290 */ /* 0x000fe4000fffe0ff */
[----:B------:R-:W-:Y:S01]  /*1a10*/  UIADD3 UR10, UPT, UPT, UR18, 0x80, URZ ;  /* 0x00000080120a7890 */ /* 0x000fe2000fffe0ff */
[----:B------:R-:W-:-:S11]  /*1a20*/  UMOV UR34, UR6 ;  /* 0x0000000600227c82 */ /* 0x000fd60008000000 */
.L_x_31:
[----:B-1----:R-:W-:Y:S01]  /*1a30*/  ULEA UR25, UR34, UR4, 0x3 ;  /* 0x0000000422197291 */ /* 0x002fe2000f8e18ff */
[----:B--2---:R-:W-:Y:S01]  /*1a40*/  @!P5 MOV R3, 0xc000 ;  /* 0x0000c0000003d802 */ /* 0x004fe20000000f00 */
[----:B--2---:R-:W-:Y:S10]  /*1a50*/  @P0 BRA `(.L_x_27) ;  /* 0x00000000000c0947 */ /* 0x004ff40003800000 */
[----:B------:R-:W-:-:S04]  /*1a60*/  SHF.L.U32 R5, R15, 0x1f, RZ ;  /* 0x0000001f0f057819 */ /* 0x000fc800000006ff */
[----:B------:R-:W2:Y:S02]  /*1a70*/  SYNCS.PHASECHK.TRANS64.TRYWAIT P0, [UR25+0x18], R5 ;  /* 0x00001805ff0075a7 */ /* 0x000ea40008001119 */
[----:B--2---:R-:W-:Y:S05]  /*1a80*/  @!P0 BRA `(.L_x_28) ;  /* 0x0000009400808947 */ /* 0x004fea0003800000 */
.L_x_27:
[----:B------:R2:W-:Y:S01]  /*1a90*/  @!P5 SYNCS.ARRIVE.TRANS64 RZ, [UR25], R3 ;  /* 0x00000003ffffd9a7 */ /* 0x0005e20008000019 */
[----:B------:R-:W-:Y:S04]  /*1aa0*/  BSSY.RECONVERGENT B0, `(.L_x_29) ;  /* 0x0000003000007945 */ /* 0x000fe80003800200 */
[----:B------:R-:W-:Y:S05]  /*1ab0*/  @P4 BRA `(.L_x_30) ;  /* 0x0000000000044947 */ /* 0x000fea0003800000 */
[----:B------:R-:W-:Y:S05]  /*1ac0*/  BPT.TRAP 0x1 ;  /* 0x000000040000795c */ /* 0x000fea0000300000 */
.L_x_30:
[----:B------:R-:W-:Y:S05]  /*1ad0*/  BSYNC.RECONVERGENT B0 ;  /* 0x0000000000007941 */ /* 0x000fea0003800200 */
.L_x_29:
        /* <DEDUP_REMOVED lines=10> */
[----:B------:R-:W-:Y:S01]  /*1b80*/  UIADD3 UR24, UPT, UPT, UR24, 0xc400, URZ ;  /* 0x0000c40018187890 */ /* 0x000fe2000fffe0ff */
[----:B-1----:R-:W-:Y:S01]  /*1b90*/  SHF.L.U32 R2, R15, 0x1f, RZ ;  /* 0x0000001f0f027819 */ /* 0x002fe200000006ff */
[----:B------:R-:W-:Y:S02]  /*1ba0*/  UIADD3.X UR39, UPT, UPT, URZ, UR23, URZ, UP1, !UPT ;  /* 0x00000017ff277290 */ /* 0x000fe40008ffe4ff */
[----:B------:R-:W-:Y:S01]  /*1bb0*/  UIADD3.X UR33, UPT, UPT, URZ, UR23, URZ, UP0, !UPT ;  /* 0x00000017ff217290 */ /* 0x000fe200087fe4ff */
[----:B------:R1:W1:Y:S01]  /*1bc0*/  SYNCS.PHASECHK.TRANS64.TRYWAIT P0, [UR8+0x18], R2 ;  /* 0x00001802ff0075a7 */ /* 0x0002620008001108 */
[----:B------:R-:W-:Y:S01]  /*1bd0*/  ULEA UR8, UR34, UR4, 0xf ;  /* 0x0000000422087291 */ /* 0x000fe2000f8e78ff */
[----:B------:R-:W-:Y:S01]  /*1be0*/  UMOV UR30, 0x0 ;  /* 0x00000000001e7882 */ /* 0x000fe20000000000 */
[----:B------:R-:W-:-:S02]  /*1bf0*/  UMOV UR31, 0x10000000 ;  /* 0x10000000001f7882 */ /* 0x000fc40000000000 */
[----:B------:R-:W-:Y:S02]  /*1c00*/  UIADD3 UR16, UPT, UPT, UR8, 0x18400, URZ ;  /* 0x0001840008107890 */ /* 0x000fe4000fffe0ff */
[----:B------:R-:W-:Y:S01]  /*1c10*/  UIADD3 UR8, UPT, UPT, UR8, 0x1c400, URZ ;  /* 0x0001c40008087890 */ /* 0x000fe2000fffe0ff */
[----:B------:R-:W-:Y:S01]  /*1c20*/  UMOV UR27, UR35 ;  /* 0x00000023001b7c82 */ /* 0x000fe20008000000 */
[----:B------:R-:W-:Y:S01]  /*1c30*/  UMOV UR28, UR36 ;  /* 0x00000024001c7c82 */ /* 0x000fe20008000000 */
[----:B------:R-:W-:Y:S01]  /*1c40*/  UMOV UR17, UR25 ;  /* 0x0000001900117c82 */ /* 0x000fe20008000000 */
[----:B------:R-:W-:Y:S01]  /*1c50*/  UMOV UR20, UR36 ;  /* 0x0000002400147c82 */ /* 0x000fe20008000000 */
[----:B------:R-:W-:Y:S01]  /*1c60*/  UMOV UR19, UR26 ;  /* 0x0000001a00137c82 */ /* 0x000fe20008000000 */
[----:B------:R-:W-:Y:S01]  /*1c70*/  UMOV UR12, UR36 ;  /* 0x00000024000c7c82 */ /* 0x000fe20008000000 */
[----:B------:R-:W-:Y:S01]  /*1c80*/  UMOV UR9, UR25 ;  /* 0x0000001900097c82 */ /* 0x000fe20008000000 */
[----:B------:R1:W-:Y:S01]  /*1c90*/  UTMALDG.3D [UR24], [UR38], desc[UR30] ;  /* 0x00001e18260075b4 */ /* 0x0003e20008011000 */
[----:B------:R-:W-:Y:S01]  /*1ca0*/  UMOV UR11, UR26 ;  /* 0x0000001a000b7c82 */ /* 0x000fe20008000000 */
[----:B------:R-:W-:Y:S01]  /*1cb0*/  UIADD3 UR21, UPT, UPT, UR21, 0x1, URZ ;  /* 0x0000000115157890 */ /* 0x000fe2000fffe0ff */
[----:B------:R-:W-:-:S03]  /*1cc0*/  UMOV UR34, UR6 ;  /* 0x0000000600227c82 */ /* 0x000fc60008000000 */
[----:B------:R-:W-:Y:S01]  /*1cd0*/  UISETP.NE.AND UP0, UPT, UR21, UR29, UPT ;  /* 0x0000001d1500728c */ /* 0x000fe2000bf05270 */
[----:B------:R1:W-:Y:S01]  /*1ce0*/  UTMALDG.3D [UR16], [UR32], desc[UR30] ;  /* 0x00001e10200075b4 */ /* 0x0003e20008011000 */
[----:B------:R1:W-:Y:S07]  /*1cf0*/  UTMALDG.3D [UR8], [UR32], desc[UR30] ;  /* 0x00001e08200075b4 */ /* 0x0003ee0008011000 */
[----:B------:R-:W-:Y:S05]  /*1d00*/  BRA.U UP0, `(.L_x_31) ;  /* 0xfffffffd00487547 */ /* 0x000fea000b83ffff */
.L_x_26:
[C---:B-1----:R-:W-:Y:S01]  /*1d10*/  LEA R2, R14.reuse, UR4, 0x3 ;  /* 0x000000040e027c11 */ /* 0x042fe2000f8e18ff */
[----:B------:R-:W-:Y:S01]  /*1d20*/  NOP ;  /* 0x0000000000007918 */ /* 0x000fe20000000000 */
[----:B--2---:R-:W-:Y:S02]  /*1d30*/  SHF.L.U32 R3, R13, 0x1f, RZ ;  /* 0x0000001f0d037819 */ /* 0x004fe400000006ff */
[----:B------:R-:W-:Y:S02]  /*1d40*/  LEA R4, R14, UR4, 0x4 ;  /* 0x000000040e047c11 */ /* 0x000fe4000f8e20ff */
[----:B------:R-:W1:Y:S02]  /*1d50*/  SYNCS.PHASECHK.TRANS64.TRYWAIT P0, [R2+URZ+0x80], R3 ;  /* 0x00008003020075a7 */ /* 0x000e6400080011ff */
[----:B-1----:R-:W-:Y:S05]  /*1d60*/  @!P0 BRA `(.L_x_32) ;  /* 0x0000009000e08947 */ /* 0x002fea0003800000 */
.L_x_128:
[----:B------:R-:W2:Y:S01]  /*1d70*/  LDS.128 R4, [R4+0xf0] ;  /* 0x0000f00004047984 */ /* 0x000ea20000000c00 */
[----:B---3--:R-:W-:Y:S01]  /*1d80*/  ISETP.GE.AND P0, PT, R72, 0x1, PT ;  /* 0x000000014800780c */ /* 0x008fe20003f06270 */
[----:B-1----:R-:W-:Y:S01]  /*1d90*/  VIADD R2, R2, 0x90 ;  /* 0x0000009002027836 */ /* 0x002fe20000000000 */
[----:B------:R-:W-:Y:S01]  /*1da0*/  @!PT LDS RZ, [RZ] ;  /* 0x00000000fffff984 */ /* 0x000fe20000000800 */
[----:B------:R-:W-:Y:S01]  /*1db0*/  @!PT LDS RZ, [RZ] ;  /* 0x00000000fffff984 */ /* 0x000fe20000000800 */
[----:B------:R-:W-:Y:S01]  /*1dc0*/  @!PT LDS RZ, [RZ] ;  /* 0x00000000fffff984 */ /* 0x000fe20000000800 */
[----:B------:R-:W-:Y:S01]  /*1dd0*/  @!PT LDS RZ, [RZ] ;  /* 0x00000000fffff984 */ /* 0x000fe20000000800 */
[----:B------:R1:W-:Y:S06]  /*1de0*/  MEMBAR.ALL.CTA ;  /* 0x0000000000007992 */ /* 0x0003ec0000008000 */
[----:B-1----:R-:W1:Y:S01]  /*1df0*/  FENCE.VIEW.ASYNC.S ;  /* 0x00000000000073c6 */ /* 0x002e620000000000 */
[----:B------:R-:W-:-:S04]  /*1e00*/  PRMT R2, RZ, 0x654, R2 ;  /* 0x00000654ff027816 */ /* 0x000fc80000000002 */
[----:B-1----:R1:W-:Y:S01]  /*1e10*/  SYNCS.ARRIVE.TRANS64.RED.A1T0 RZ, [R2+URZ], RZ ;  /* 0x000000ff02ff79a7 */ /* 0x0023e200081004ff */
[----:B--2---:R-:W-:-:S13]  /*1e20*/  LOP3.LUT P2, RZ, R6, 0x1, RZ, 0xc0, !PT ;  /* 0x0000000106ff7812 */ /* 0x004fda000784c0ff */
[----:B------:R-:W-:Y:S01]  /*1e30*/  @P2 SHF.R.U32.HI R3, RZ, 0x10, R5 ;  /* 0x00000010ff032819 */ /* 0x000fe20000011605 */
[----:B------:R-:W-:Y:S01]  /*1e40*/  VOTEU.ANY UP0, P2 ;  /* 0x0000000000ff7886 */ /* 0x000fe20001000100 */
[----:B------:R-:W-:Y:S02]  /*1e50*/  @P2 MOV R11, R4 ;  /* 0x00000004000b2202 */ /* 0x000fe40000000f00 */
[----:B------:R-:W-:Y:S02]  /*1e60*/  @P2 R2UR.BROADCAST UR8, R3 ;  /* 0x00000000030822ca */ /* 0x000fe400008e0000 */
[----:B------:R-:W-:-:S11]  /*1e70*/  @P2 LOP3.LUT R8, R5, 0xffff, RZ, 0xc0, !PT ;  /* 0x0000ffff05082812 */ /* 0x000fd600078ec0ff */
[----:B------:R-:W-:Y:S01]  /*1e80*/  @UP0 UMOV UR36, UR8 ;  /* 0x0000000800240c82 */ /* 0x000fe20008000000 */
[----:B-1----:R-:W-:Y:S05]  /*1e90*/  @!P0 BRA `(.L_x_33) ;  /* 0x0000000000b88947 */ /* 0x002fea0003800000 */
[----:B------:R-:W4:Y:S01]  /*1ea0*/  LDC.64 R4, c[0x0][0xb18] ;  /* 0x0002c600ff047b82 */ /* 0x000f220000000a00 */
[----:B------:R-:W-:-:S07]  /*1eb0*/  ISETP.NE.AND P3, PT, R72, 0x1, PT ;  /* 0x000000014800780c */ /* 0x000fce0003f65270 */
[----:B------:R-:W1:Y:S08]  /*1ec0*/  LDC.64 R6, c[0x0][0xb10] ;  /* 0x0002c400ff067b82 */ /* 0x000e700000000a00 */
[----:B------:R-:W2:Y:S08]  /*1ed0*/  LDC R16, c[0x0][0xb20] ;  /* 0x0002c800ff107b82 */ /* 0x000eb00000000800 */
[----:B------:R-:W3:Y:S01]  /*1ee0*/  LDC R18, c[0x0][0xb0c] ;  /* 0x0002c300ff127b82 */ /* 0x000ee20000000800 */
[----:B----4-:R-:W-:Y:S01]  /*1ef0*/  IMAD.HI.U32 R17, R0, R5, RZ ;  /* 0x0000000500117227 */ /* 0x010fe200078e00ff */
[----:B------:R-:W-:-:S03]  /*1f00*/  ISETP.NE.AND P0, PT, R4, 0x1, PT ;  /* 0x000000010400780c */ /* 0x000fc60003f05270 */
[----:B------:R-:W-:-:S03]  /*1f10*/  IMAD.HI.U32 R5, R8, R5, RZ ;  /* 0x0000000508057227 */ /* 0x000fc600078e00ff */
[----:B------:R-:W4:Y:S01]  /*1f20*/  LDC.64 R2, c[0x0][0xb28] ;  /* 0x0002ca00ff027b82 */ /* 0x000f220000000a00 */
[----:B-1----:R-:W-:-:S04]  /*1f30*/  IMAD.HI.U32 R20, R9, R6, RZ ;  /* 0x0000000609147227 */ /* 0x002fc800078e00ff */
[----:B------:R-:W-:Y:S01]  /*1f40*/  IMAD.HI.U32 R22, R11, R6, RZ ;  /* 0x000000060b167227 */ /* 0x000fe200078e00ff */
[----:B------:R-:W-:Y:S02]  /*1f50*/  SHF.R.U32.HI R20, RZ, R7, R20 ;  /* 0x00000007ff147219 */ /* 0x000fe40000011614 */
[-C--:B--2---:R-:W-:Y:S02]  /*1f60*/  SHF.R.U32.HI R17, RZ, R16.reuse, R17 ;  /* 0x00000010ff117219 */ /* 0x084fe40000011611 */
[----:B------:R-:W-:Y:S02]  /*1f70*/  SHF.R.U32.HI R5, RZ, R16, R5 ;  /* 0x00000010ff057219 */ /* 0x000fe40000011605 */
[----:B------:R-:W-:Y:S02]  /*1f80*/  SEL R17, R0, R17, !P0 ;  /* 0x0000001100117207 */ /* 0x000fe40004000000 */
[----:B------:R-:W-:Y:S02]  /*1f90*/  SHF.R.U32.HI R22, RZ, R7, R22 ;  /* 0x00000007ff167219 */ /* 0x000fe40000011616 */
[----:B---3--:R-:W-:-:S02]  /*1fa0*/  ISETP.NE.AND P1, PT, R18, 0x1, PT ;  /* 0x000000011200780c */ /* 0x008fc40003f25270 */
[----:B------:R-:W-:Y:S02]  /*1fb0*/  SEL R5, R8, R5, !P0 ;  /* 0x0000000508057207 */ /* 0x000fe40004000000 */
[----:B------:R-:W-:Y:S02]  /*1fc0*/  SEL R19, R9, R20, !P1 ;  /* 0x0000001409137207 */ /* 0x000fe40004800000 */
[----:B------:R-:W-:Y:S01]  /*1fd0*/  SEL R7, R11, R22, !P1 ;  /* 0x000000160b077207 */ /* 0x000fe20004800000 */
[----:B----4-:R-:W-:-:S04]  /*1fe0*/  IMAD.HI.U32 R20, R17, R2, RZ ;  /* 0x0000000211147227 */ /* 0x010fc800078e00ff */
[----:B------:R-:W-:Y:S01]  /*1ff0*/  IMAD.HI.U32 R6, R19, R2, RZ ;  /* 0x0000000213067227 */ /* 0x000fe200078e00ff */
[----:B------:R-:W-:-:S04]  /*2000*/  @P3 SHF.R.U32.HI R17, RZ, R3, R20 ;  /* 0x00000003ff113219 */ /* 0x000fc80000011614 */
[----:B------:R-:W-:Y:S01]  /*2010*/  @P3 SHF.R.U32.HI R19, RZ, R3, R6 ;  /* 0x00000003ff133219 */ /* 0x000fe20000011606 */
[----:B------:R-:W-:-:S04]  /*2020*/  IMAD R17, R72, R17, RZ ;  /* 0x0000001148117224 */ /* 0x000fc800078e02ff */
[----:B------:R-:W-:Y:S01]  /*2030*/  IMAD R6, R72, R19, RZ ;  /* 0x0000001348067224 */ /* 0x000fe200078e02ff */
[C---:B------:R-:W-:Y:S02]  /*2040*/  ISETP.GE.AND P0, PT, R5.reuse, R17, PT ;  /* 0x000000110500720c */ /* 0x040fe40003f06270 */
[----:B------:R-:W-:Y:S02]  /*2050*/  IADD3 R17, PT, PT, -R5, RZ, RZ ;  /* 0x000000ff05117210 */ /* 0x000fe40007ffe1ff */
[----:B------:R-:W-:Y:S01]  /*2060*/  ISETP.GE.OR P0, PT, R7, R6, P0 ;  /* 0x000000060700720c */ /* 0x000fe20000706670 */
[----:B------:R-:W-:-:S04]  /*2070*/  IMAD.HI.U32 R6, R5, R2, RZ ;  /* 0x0000000205067227 */ /* 0x000fc800078e00ff */
[----:B------:R-:W-:Y:S01]  /*2080*/  IMAD R8, R4, R17, R8 ;  /* 0x0000001104087224 */ /* 0x000fe200078e0208 */
[----:B------:R-:W-:-:S04]  /*2090*/  SHF.R.U32.HI R6, RZ, R3, R6 ;  /* 0x00000003ff067219 */ /* 0x000fc80000011606 */
[----:B------:R-:W-:-:S03]  /*20a0*/  SEL R6, R5, R6, !P3 ;  /* 0x0000000605067207 */ /* 0x000fc60005800000 */
[----:B------:R-:W-:-:S04]  /*20b0*/  @!P0 IMAD.HI.U32 R16, R7, R2, RZ ;  /* 0x0000000207108227 */ /* 0x000fc800078e00ff */
[----:B------:R-:W-:Y:S01]  /*20c0*/  IMAD.MOV R2, RZ, RZ, -R6 ;  /* 0x000000ffff027224 */ /* 0x000fe200078e0a06 */
[----:B------:R-:W-:-:S03]  /*20d0*/  @!P0 SHF.R.U32.HI R16, RZ, R3, R16 ;  /* 0x00000003ff108219 */ /* 0x000fc60000011610 */
[----:B------:R-:W-:Y:S01]  /*20e0*/  IMAD R2, R72, R2, R5 ;  /* 0x0000000248027224 */ /* 0x000fe200078e0205 */
        /* <DEDUP_REMOVED lines=9> */
.L_x_33:
[----:B------:R-:W1:Y:S02]  /*2180*/  LDCU UR8, c[0x0][0xb30] ;  /* 0x00016600ff0877ac */ /* 0x000e640008000800 */
[----:B-1----:R-:W-:-:S09]  /*2190*/  UISETP.NE.AND UP0, UPT, UR8, 0x1, UPT ;  /* 0x000000010800788c */ /* 0x002fd2000bf05270 */
[----:B------:R-:W-:Y:S05]  /*21a0*/  BRA.U UP0, `(.L_x_34) ;  /* 0x0000000100407547 */ /* 0x000fea000b800000 */
[----:B------:R-:W1:Y:S08]  /*21b0*/  LDC.64 R4, c[0x0][0xb10] ;  /* 0x0002c400ff047b82 */ /* 0x000e700000000a00 */
[----:B------:R-:W2:Y:S08]  /*21c0*/  LDC.64 R2, c[0x0][0xb18] ;  /* 0x0002c600ff027b82 */ /* 0x000eb00000000a00 */
[----:B------:R-:W3:Y:S08]  /*21d0*/  LDC R6, c[0x0][0xb20] ;  /* 0x0002c800ff067b82 */ /* 0x000ef00000000800 */
[----:B------:R-:W4:Y:S01]  /*21e0*/  LDC R16, c[0x0][0xb0c] ;  /* 0x0002c300ff107b82 */ /* 0x000f220000000800 */
[----:B-1----:R-:W-:-:S05]  /*21f0*/  IMAD.HI.U32 R4, R11, R4, RZ ;  /* 0x000000040b047227 */ /* 0x002fca00078e00ff */
[----:B------:R-:W-:Y:S01]  /*2200*/  SHF.R.U32.HI R4, RZ, R5, R4 ;  /* 0x00000005ff047219 */ /* 0x000fe20000011604 */
[----:B--2---:R-:W-:Y:S01]  /*2210*/  IMAD.HI.U32 R3, R8, R3, RZ ;  /* 0x0000000308037227 */ /* 0x004fe200078e00ff */
[----:B------:R-:W-:-:S04]  /*2220*/  ISETP.NE.AND P0, PT, R2, 0x1, PT ;  /* 0x000000010200780c */ /* 0x000fc80003f05270 */
[----:B---3--:R-:W-:-:S04]  /*2230*/  SHF.R.U32.HI R3, RZ, R6, R3 ;  /* 0x00000006ff037219 */ /* 0x008fc80000011603 */
[----:B------:R-:W-:Y:S02]  /*2240*/  SEL R3, R8, R3, !P0 ;  /* 0x0000000308037207 */ /* 0x000fe40004000000 */
[----:B----4-:R-:W-:-:S04]  /*2250*/  ISETP.NE.AND P1, PT, R16, 0x1, PT ;  /* 0x000000011000780c */ /* 0x010fc80003f25270 */
[----:B------:R-:W-:-:S05]  /*2260*/  SEL R4, R11, R4, !P1 ;  /* 0x000000040b047207 */ /* 0x000fca0004800000 */
[----:B------:R-:W-:Y:S02]  /*2270*/  IMAD.IADD R5, R3, 0x1, -R4 ;  /* 0x0000000103057824 */ /* 0x000fe400078e0a04 */
[----:B------:R-:W-:Y:S02]  /*2280*/  IMAD.IADD R3, R4, 0x1, -R3 ;  /* 0x0000000104037824 */ /* 0x000fe400078e0a03 */
[----:B------:R-:W-:Y:S02]  /*2290*/  IMAD R11, R5, R16, R11 ;  /* 0x00000010050b7224 */ /* 0x000fe400078e020b */
[----:B------:R-:W-:-:S07]  /*22a0*/  IMAD R8, R3, R2, R8 ;  /* 0x0000000203087224 */ /* 0x000fce00078e0208 */
.L_x_34:
[----:B------:R-:W-:Y:S01]  /*22b0*/  VIADD R14, R14, 0x1 ;  /* 0x000000010e0e7836 */ /* 0x000fe20000000000 */
[----:B------:R-:W-:Y:S01]  /*22c0*/  PLOP3.LUT P1, PT, PT, PT, PT, 0x80, 0x8 ;  /* 0x000000000008781c */ /* 0x000fe20003f2f070 */
[----:B------:R-:W-:Y:S02]  /*22d0*/  IMAD.IADD R21, R11, 0x1, R170 ;  /* 0x000000010b157824 */ /* 0x000fe400078e02aa */
[----:B------:R-:W-:Y:S01]  /*22e0*/  IMAD.IADD R20, R8, 0x1, R147 ;  /* 0x0000000108147824 */ /* 0x000fe200078e0293 */
[----:B------:R-:W-:-:S04]  /*22f0*/  ISETP.NE.AND P0, PT, R14, 0x2, PT ;  /* 0x000000020e00780c */ /* 0x000fc80003f05270 */
[----:B------:R-:W-:Y:S02]  /*2300*/  SEL R2, RZ, 0x1, P0 ;  /* 0x00000001ff027807 */ /* 0x000fe40000000000 */
[----:B------:R-:W-:Y:S02]  /*2310*/  SEL R14, R14, RZ, P0 ;  /* 0x000000ff0e0e7207 */ /* 0x000fe40000000000 */
[----:B------:R-:W-:Y:S01]  /*2320*/  LOP3.LUT R13, R13, R2, RZ, 0x3c, !PT ;  /* 0x000000020d0d7212 */ /* 0x000fe200078e3cff */
[----:B------:R-:W-:Y:S06]  /*2330*/  @P2 BRA `(.L_x_35) ;  /* 0xfffffff000682947 */ /* 0x000fec000383ffff */
[----:B------:R-:W-:Y:S01]  /*2340*/  UIADD3 UR4, UPT, UPT, UR4, 0x18, URZ ;  /* 0x0000001804047890 */ /* 0x000fe2000fffe0ff */
[----:B------:R-:W-:-:S03]  /*2350*/  SHF.L.U32 R3, R15, 0x1f, RZ ;  /* 0x0000001f0f037819 */ /* 0x000fc600000006ff */
[----:B------:R-:W-:-:S09]  /*2360*/  ULEA UR5, UR6, UR4, 0x3 ;  /* 0x0000000406057291 */ /* 0x000fd2000f8e18ff */
[----:B------:R-:W1:Y:S02]  /*2370*/  SYNCS.PHASECHK.TRANS64.TRYWAIT P0, [UR5], R3 ;  /* 0x00000003ff0075a7 */ /* 0x000e640008001105 */
[----:B-1----:R-:W-:Y:S05]  /*2380*/  @!P0 BRA `(.L_x_36) ;  /* 0x0000008c006c8947 */ /* 0x002fea0003800000 */
.L_x_130:
[----:B------:R-:W-:-:S04]  /*2390*/  UIADD3 UR6, UPT, UPT, UR6, 0x1, URZ ;  /* 0x0000000106067890 */ /* 0x000fc8000fffe0ff */
[----:B------:R-:W-:-:S04]  /*23a0*/  UISETP.NE.AND UP0, UPT, UR6, 0x3, UPT ;  /* 0x000000030600788c */ /* 0x000fc8000bf05270 */
[----:B------:R-:W-:Y:S02]  /*23b0*/  USEL UR7, URZ, 0x1, UP0 ;  /* 0x00000001ff077887 */ /* 0x000fe40008000000 */
[----:B------:R-:W-:-:S04]  /*23c0*/  USEL UR6, UR6, URZ, UP0 ;  /* 0x000000ff06067287 */ /* 0x000fc80008000000 */
[----:B------:R-:W-:Y:S01]  /*23d0*/  ULEA UR5, UR6, UR4, 0x3 ;  /* 0x0000000406057291 */ /* 0x000fe2000f8e18ff */
[----:B------:R-:W-:-:S04]  /*23e0*/  LOP3.LUT R15, R15, UR7, RZ, 0x3c, !PT ;  /* 0x000000070f0f7c12 */ /* 0x000fc8000f8e3cff */
[----:B-1----:R-:W-:-:S04]  /*23f0*/  SHF.L.U32 R3, R15, 0x1f, RZ ;  /* 0x0000001f0f037819 */ /* 0x002fc800000006ff */
[----:B------:R-:W1:Y:S02]  /*2400*/  SYNCS.PHASECHK.TRANS64.TRYWAIT P0, [UR5], R3 ;  /* 0x00000003ff0075a7 */ /* 0x000e640008001105 */
[----:B-1----:R-:W-:Y:S05]  /*2410*/  @!P0 BRA `(.L_x_37) ;  /* 0x0000008c00608947 */ /* 0x002fea0003800000 */
.L_x_132:
[----:B------:R-:W-:-:S04]  /*2420*/  UIADD3 UR6, UPT, UPT, UR6, 0x1, URZ ;  /* 0x0000000106067890 */ /* 0x000fc8000fffe0ff */
[----:B------:R-:W-:-:S04]  /*2430*/  UISETP.NE.AND UP0, UPT, UR6, 0x3, UPT ;  /* 0x000000030600788c */ /* 0x000fc8000bf05270 */
[----:B------:R-:W-:Y:S02]  /*2440*/  USEL UR5, URZ, 0x1, UP0 ;  /* 0x00000001ff057887 */ /* 0x000fe40008000000 */
[----:B------:R-:W-:-:S04]  /*2450*/  USEL UR6, UR6, URZ, UP0 ;  /* 0x000000ff06067287 */ /* 0x000fc80008000000 */
[----:B------:R-:W-:Y:S01]  /*2460*/  ULEA UR6, UR6, UR4, 0x3 ;  /* 0x0000000406067291 */ /* 0x000fe2000f8e18ff */
[----:B-1----:R-:W-:-:S04]  /*2470*/  LOP3.LUT R3, R15, UR5, RZ, 0x3c, !PT ;  /* 0x000000050f037c12 */ /* 0x002fc8000f8e3cff */
[----:B------:R-:W-:Y:S01]  /*2480*/  SHF.L.U32 R3, R3, 0x1f, RZ ;  /* 0x0000001f03037819 */ /* 0x000fe200000006ff */
[----:B----4-:R-:W-:-:S07]  /*2490*/  IMAD.U32 R0, RZ, RZ, UR6 ;  /* 0x00000006ff007e24 */ /* 0x010fce000f8e00ff */
.L_x_38:
[----:B-1----:R1:W2:Y:S02]  /*24a0*/  SYNCS.PHASECHK.TRANS64.TRYWAIT P0, [R0+URZ], R3 ;  /* 0x00000003000075a7 */ /* 0x0022a400080011ff */
[----:B--2---:R-:W-:Y:S05]  /*24b0*/  @!P0 NANOSLEEP.SYNCS 0x989680 ;  /* 0x009896800000895d */ /* 0x004fea0003900000 */
[----:B------:R-:W2:Y:S02]  /*24c0*/  @!P0 SYNCS.PHASECHK.TRANS64 P0, [R0+URZ], R3 ;  /* 0x00000003000085a7 */ /* 0x000ea400080010ff */
[----:B--2---:R-:W-:Y:S05]  /*24d0*/  @P0 EXIT ;  /* 0x000000000000094d */ /* 0x004fea0003800000 */
[----:B------:R-:W-:Y:S05]  /*24e0*/  BRA `(.L_x_38) ;  /* 0xfffffffc00ec7947 */ /* 0x000fea000383ffff */
.L_x_17:
[----:B------:R-:W-:-:S04]  /*24f0*/  UISETP.NE.AND UP1, UPT, UR37, URZ, UPT ;  /* 0x000000ff2500728c */ /* 0x000fc8000bf25270 */
[----:B------:R-:W-:-:S09]  /*2500*/  UISETP.NE.OR UP1, UPT, UR8, 0x1, UP1 ;  /* 0x000000010800788c */ /* 0x000fd20008f25670 */
[----:B------:R-:W-:Y:S05]  /*2510*/  BRA.U UP1, `(.L_x_39) ;  /* 0x0000000501487547 */ /* 0x000fea000b800000 */
[----:B------:R-:W-:Y:S01]  /*2520*/  ISETP.NE.AND P2, PT, R2, RZ, PT ;  /* 0x000000ff0200720c */ /* 0x000fe20003f45270 */
[----:B------:R-:W-:Y:S01]  /*2530*/  IMAD.MOV.U32 R12, RZ, RZ, 0x1 ;  /* 0x00000001ff0c7424 */ /* 0x000fe200078e00ff */
[----:B------:R-:W-:Y:S02]  /*2540*/  CS2R R10, SRZ ;  /* 0x00000000000a7805 */ /* 0x000fe4000001ff00 */
[----:B------:R-:W-:Y:S01]  /*2550*/  CS2R R8, SRZ ;  /* 0x0000000000087805 */ /* 0x000fe2000001ff00 */
[----:B------:R-:W-:Y:S01]  /*2560*/  UMOV UR4, 0x400 ;  /* 0x0000040000047882 */ /* 0x000fe20000000000 */
[----:B------:R-:W-:Y:S01]  /*2570*/  UMOV UR6, URZ ;  /* 0x000000ff00067c82 */ /* 0x000fe20008000000 */
[----:B------:R-:W-:-:S12]  /*2580*/  ULEA UR37, UR37, UR4, 0x18 ;  /* 0x0000000425257291 */ /* 0x000fd8000f8ec0ff */
.L_x_43:
[----:B------:R-:W-:Y:S02]  /*2590*/  LEA R0, R8, UR37, 0x3 ;  /* 0x0000002508007c11 */ /* 0x000fe4000f8e18ff */
[----:B------:R-:W-:-:S03]  /*25a0*/  SHF.L.U32 R5, R9, 0x1f, RZ ;  /* 0x0000001f09057819 */ /* 0x000fc600000006ff */
[----:B------:R-:W-:Y:S01]  /*25b0*/  VIADD R4, R0, 0xd0 ;  /* 0x000000d000047836 */ /* 0x000fe20000000000 */
[----:B------:R-:W1:Y:S02]  /*25c0*/  SYNCS.PHASECHK.TRANS64.TRYWAIT P0, [R0+URZ+0xc0], R5 ;  /* 0x0000c005000075a7 */ /* 0x000e6400080011ff */
[----:B-1----:R-:W-:Y:S05]  /*25d0*/  @!P0 BRA `(.L_x_40) ;  /* 0x0000008c00088947 */ /* 0x002fea0003800000 */
.L_x_133:
[----:B------:R-:W-:Y:S01]  /*25e0*/  ULEA UR5, UR6, UR37, 0x3 ;  /* 0x0000002506057291 */ /* 0x000fe2000f8e18ff */
[----:B------:R-:W-:Y:S02]  /*25f0*/  PRMT R4, RZ, 0x654, R4 ;  /* 0x00000654ff047816 */ /* 0x000fe40000000004 */
[----:B-1----:R-:W-:Y:S01]  /*2600*/  SHF.L.U32 R5, R12, 0x1f, RZ ;  /* 0x0000001f0c057819 */ /* 0x002fe200000006ff */
[----:B------:R-:W-:Y:S01]  /*2610*/  UIADD3 UR4, UPT, UPT, UR5, 0x80, URZ ;  /* 0x0000008005047890 */ /* 0x000fe2000fffe0ff */
[----:B------:R1:W-:Y:S05]  /*2620*/  SYNCS.ARRIVE.TRANS64.RED.A1T0 RZ, [R4+URZ], RZ ;  /* 0x000000ff04ff79a7 */ /* 0x0003ea00081004ff */
[----:B------:R-:W-:Y:S01]  /*2630*/  IMAD.U32 R7, RZ, RZ, UR4 ;  /* 0x00000004ff077e24 */ /* 0x000fe2000f8e00ff */
[----:B------:R-:W2:Y:S04]  /*2640*/  SYNCS.PHASECHK.TRANS64.TRYWAIT P0, [UR5+0x90], R5 ;  /* 0x00009005ff0075a7 */ /* 0x000ea80008001105 */
[----:B------:R-:W-:Y:S01]  /*2650*/  PRMT R6, R2, 0x654, R7 ;  /* 0x0000065402067816 */ /* 0x000fe20000000007 */
[----:B-1----:R-:W-:Y:S01]  /*2660*/  @!P2 IMAD.MOV.U32 R4, RZ, RZ, 0x10 ;  /* 0x00000010ff04a424 */ /* 0x002fe200078e00ff */
[----:B--2---:R-:W-:Y:S06]  /*2670*/  @!P0 BRA `(.L_x_41) ;  /* 0x0000008800f48947 */ /* 0x004fec0003800000 */
.L_x_135:
[----:B------:R-:W-:Y:S01]  /*2680*/  ULEA UR4, UR6, UR37, 0x4 ;  /* 0x0000002506047291 */ /* 0x000fe2000f8e20ff */
[----:B------:R-:W-:Y:S01]  /*2690*/  SEL R3, R6, R3, !P2 ;  /* 0x0000000306037207 */ /* 0x000fe20005000000 */
[----:B------:R-:W-:Y:S01]  /*26a0*/  UIADD3 UR5, UPT, UPT, UR5, 0x80, URZ ;  /* 0x0000008005057890 */ /* 0x000fe2000fffe0ff */
[----:B-1----:R-:W-:Y:S01]  /*26b0*/  LEA R0, R11, UR37, 0x3 ;  /* 0x000000250b007c11 */ /* 0x002fe2000f8e18ff */
[----:B------:R-:W-:Y:S01]  /*26c0*/  UIADD3 UR4, UPT, UPT, UR4, 0xf0, URZ ;  /* 0x000000f004047890 */ /* 0x000fe2000fffe0ff */
[----:B------:R-:W-:Y:S01]  /*26d0*/  SHF.L.U32 R5, R10, 0x1f, RZ ;  /* 0x0000001f0a057819 */ /* 0x000fe200000006ff */
[----:B------:R1:W-:Y:S01]  /*26e0*/  @!P2 SYNCS.ARRIVE.TRANS64.RED RZ, [R3+URZ], R4 ;  /* 0x0000000403ffa9a7 */ /* 0x0003e200080004ff */
[----:B------:R-:W-:Y:S01]  /*26f0*/  UIADD3 UR6, UPT, UPT, UR6, 0x1, URZ ;  /* 0x0000000106067890 */ /* 0x000fe2000fffe0ff */
[----:B------:R-:W-:-:S03]  /*2700*/  VIADD R8, R8, 0x1 ;  /* 0x0000000108087836 */ /* 0x000fc60000000000 */
[----:B------:R-:W-:Y:S02]  /*2710*/  UISETP.NE.AND UP0, UPT, UR6, 0x2, UPT ;  /* 0x000000020600788c */ /* 0x000fe4000bf05270 */
[----:B------:R-:W-:Y:S06]  /*2720*/  UGETNEXTWORKID.BROADCAST [UR4], [UR5] ;  /* 0x00000000040073ca */ /* 0x000fec0008000100 */
[----:B------:R-:W-:Y:S01]  /*2730*/  USEL UR4, URZ, 0x1, UP0 ;  /* 0x00000001ff047887 */ /* 0x000fe20008000000 */
[----:B------:R-:W-:Y:S01]  /*2740*/  ISETP.NE.AND P0, PT, R8, 0x2, PT ;  /* 0x000000020800780c */ /* 0x000fe20003f05270 */
[----:B------:R-:W-:Y:S01]  /*2750*/  USEL UR6, UR6, URZ, UP0 ;  /* 0x000000ff06067287 */ /* 0x000fe20008000000 */
[----:B------:R-:W2:Y:S03]  /*2760*/  SYNCS.PHASECHK.TRANS64.TRYWAIT P1, [R0+URZ+0x80], R5 ;  /* 0x00008005000075a7 */ /* 0x000ea600080211ff */
[----:B------:R-:W-:Y:S01]  /*2770*/  LOP3.LUT R12, R12, UR4, RZ, 0x3c, !PT ;  /* 0x000000040c0c7c12 */ /* 0x000fe2000f8e3cff */
[----:B-12---:R-:W-:Y:S07]  /*2780*/  @!P1 BRA `(.L_x_42) ;  /* 0x0000008800c89947 */ /* 0x006fee0003800000 */
.L_x_136:
[C---:B------:R-:W-:Y:S01]  /*2790*/  LEA R4, R11.reuse, UR37, 0x4 ;  /* 0x000000250b047c11 */ /* 0x040fe2000f8e20ff */
[----:B-1----:R-:W-:Y:S01]  /*27a0*/  VIADD R0, R0, 0x90 ;  /* 0x0000009000007836 */ /* 0x002fe20000000000 */
[----:B------:R-:W-:Y:S01]  /*27b0*/  SEL R8, R8, RZ, P0 ;  /* 0x000000ff08087207 */ /* 0x000fe20000000000 */
[----:B------:R-:W-:-:S03]  /*27c0*/  VIADD R11, R11, 0x1 ;  /* 0x000000010b0b7836 */ /* 0x000fc60000000000 */
[----:B------:R-:W1:Y:S01]  /*27d0*/  LDS.128 R4, [R4+0xf0] ;  /* 0x0000f00004047984 */ /* 0x000e620000000c00 */
[----:B------:R-:W-:Y:S02]  /*27e0*/  PRMT R0, RZ, 0x654, R0 ;  /* 0x00000654ff007816 */ /* 0x000fe40000000000 */
[C---:B------:R-:W-:Y:S01]  /*27f0*/  ISETP.NE.AND P1, PT, R11.reuse, 0x2, PT ;  /* 0x000000020b00780c */ /* 0x040fe20003f25270 */
[----:B------:R-:W-:Y:S01]  /*2800*/  @!PT LDS RZ, [RZ] ;  /* 0x00000000fffff984 */ /* 0x000fe20000000800 */
[----:B------:R-:W-:Y:S01]  /*2810*/  @!PT LDS RZ, [RZ] ;  /* 0x00000000fffff984 */ /* 0x000fe20000000800 */
[----:B------:R-:W-:Y:S01]  /*2820*/  @!PT LDS RZ, [RZ] ;  /* 0x00000000fffff984 */ /* 0x000fe20000000800 */
[----:B------:R-:W-:Y:S01]  /*2830*/  @!PT LDS RZ, [RZ] ;  /* 0x00000000fffff984 */ /* 0x000fe20000000800 */
[----:B------:R2:W-:Y:S06]  /*2840*/  MEMBAR.ALL.CTA ;  /* 0x0000000000007992 */ /* 0x0005ec0000008000 */
[----:B--2---:R-:W2:Y:S01]  /*2850*/  FENCE.VIEW.ASYNC.S ;  /* 0x00000000000073c6 */ /* 0x004ea20000000000 */
[----:B------:R-:W-:Y:S01]  /*2860*/  SEL R11, R11, RZ, P1 ;  /* 0x000000ff0b0b7207 */ /* 0x000fe20000800000 */
[----:B--2---:R2:W-:Y:S01]  /*2870*/  SYNCS.ARRIVE.TRANS64.RED.A1T0 RZ, [R0+URZ], RZ ;  /* 0x000000ff00ff79a7 */ /* 0x0045e200081004ff */
[----:B-1----:R-:W-:-:S02]  /*2880*/  LOP3.LUT P3, RZ, R6, 0x1, RZ, 0xc0, !PT ;  /* 0x0000000106ff7812 */ /* 0x002fc4000786c0ff */
[----:B------:R-:W-:-:S04]  /*2890*/  SEL R5, RZ, 0x1, P1 ;  /* 0x00000001ff057807 */ /* 0x000fc80000800000 */
[----:B------:R-:W-:Y:S02]  /*28a0*/  LOP3.LUT R10, R10, R5, RZ, 0x3c, !PT ;  /* 0x000000050a0a7212 */ /* 0x000fe400078e3cff */
[----:B--2---:R-:W-:-:S04]  /*28b0*/  SEL R0, RZ, 0x1, P0 ;  /* 0x00000001ff007807 */ /* 0x004fc80000000000 */
[----:B------:R-:W-:Y:S01]  /*28c0*/  LOP3.LUT R9, R9, R0, RZ, 0x3c, !PT ;  /* 0x0000000009097212 */ /* 0x000fe200078e3cff */
[----:B------:R-:W-:Y:S06]  /*28d0*/  @P3 BRA `(.L_x_43) ;  /* 0xfffffffc002c3947 */ /* 0x000fec000383ffff */
[----:B------:R-:W-:Y:S01]  /*28e0*/  ULEA UR5, UR6, UR37, 0x3 ;  /* 0x0000002506057291 */ /* 0x000fe2000f8e18ff */
[----:B------:R-:W-:-:S08]  /*28f0*/  SHF.L.U32 R3, R12, 0x1f, RZ ;  /* 0x0000001f0c037819 */ /* 0x000fd000000006ff */
[----:B------:R-:W1:Y:S02]  /*2900*/  SYNCS.PHASECHK.TRANS64 P0, [UR5+0x90], R3 ;  /* 0x00009003ff0075a7 */ /* 0x000e640008001005 */
[----:B-1----:R-:W-:Y:S05]  /*2910*/  @P0 BRA `(.L_x_44) ;  /* 0x0000000000080947 */ /* 0x002fea0003800000 */
[----:B------:R-:W1:Y:S02]  /*2920*/  SYNCS.PHASECHK.TRANS64.TRYWAIT P0, [UR5+0x90], R3 ;  /* 0x00009003ff0075a7 */ /* 0x000e640008001105 */
[----:B-1----:R-:W-:Y:S05]  /*2930*/  @!P0 BRA `(.L_x_45) ;  /* 0x0000008800708947 */ /* 0x002fea0003800000 */
.L_x_44:
[----:B------:R-:W-:-:S04]  /*2940*/  UIADD3 UR4, UPT, UPT, UR6, 0x1, URZ ;  /* 0x0000000106047890 */ /* 0x000fc8000fffe0ff */
[----:B------:R-:W-:-:S04]  /*2950*/  UISETP.NE.AND UP0, UPT, UR4, 0x2, UPT ;  /* 0x000000020400788c */ /* 0x000fc8000bf05270 */
[----:B------:R-:W-:Y:S02]  /*2960*/  USEL UR7, URZ, 0x1, UP0 ;  /* 0x00000001ff077887 */ /* 0x000fe40008000000 */
[----:B------:R-:W-:-:S04]  /*2970*/  USEL UR4, UR4, URZ, UP0 ;  /* 0x000000ff04047287 */ /* 0x000fc80008000000 */
[----:B------:R-:W-:Y:S01]  /*2980*/  ULEA UR4, UR4, UR37, 0x3 ;  /* 0x0000002504047291 */ /* 0x000fe2000f8e18ff */
[----:B-1----:R-:W-:-:S04]  /*2990*/  LOP3.LUT R3, R12, UR7, RZ, 0x3c, !PT ;  /* 0x000000070c037c12 */ /* 0x002fc8000f8e3cff */
[----:B------:R-:W-:-:S04]  /*29a0*/  SHF.L.U32 R0, R3, 0x1f, RZ ;  /* 0x0000001f03007819 */ /* 0x000fc800000006ff */
[----:B------:R-:W1:Y:S02]  /*29b0*/  SYNCS.PHASECHK.TRANS64 P0, [UR4+0x90], R0 ;  /* 0x00009000ff0075a7 */ /* 0x000e640008001004 */
[----:B-1----:R-:W-:Y:S05]  /*29c0*/  @P0 EXIT ;  /* 0x000000000000094d */ /* 0x002fea0003800000 */
[----:B------:R-:W-:Y:S02]  /*29d0*/  SHF.L.U32 R3, R3, 0x1f, RZ ;  /* 0x0000001f03037819 */ /* 0x000fe400000006ff */
[----:B------:R-:W-:-:S07]  /*29e0*/  MOV R0, UR4 ;  /* 0x0000000400007c02 */ /* 0x000fce0008000f00 */
.L_x_46:
[----:B-1----:R1:W2:Y:S02]  /*29f0*/  SYNCS.PHASECHK.TRANS64.TRYWAIT P0, [R0+URZ+0x90], R3 ;  /* 0x00009003000075a7 */ /* 0x0022a400080011ff */
[----:B--2---:R-:W-:Y:S05]  /*2a00*/  @!P0 NANOSLEEP.SYNCS 0x989680 ;  /* 0x009896800000895d */ /* 0x004fea0003900000 */
[----:B------:R-:W2:Y:S02]  /*2a10*/  @!P0 SYNCS.PHASECHK.TRANS64 P0, [R0+URZ+0x90], R3 ;  /* 0x00009003000085a7 */ /* 0x000ea400080010ff */
[----:B--2---:R-:W-:Y:S05]  /*2a20*/  @P0 EXIT ;  /* 0x000000000000094d */ /* 0x004fea0003800000 */
[----:B------:R-:W-:Y:S05]  /*2a30*/  BRA `(.L_x_46) ;  /* 0xfffffffc00ec7947 */ /* 0x000fea000383ffff */
.L_x_39:
[----:B------:R-:W-:-:S09]  /*2a40*/  UISETP.NE.AND UP1, UPT, UR8, URZ, UPT ;  /* 0x000000ff0800728c */ /* 0x000fd2000bf25270 */
[----:B------:R-:W-:Y:S05]  /*2a50*/  BRA.U UP1, `(.L_x_47) ;  /* 0x0000000d016c7547 */ /* 0x000fea000b800000 */
[----:B------:R-:W-:Y:S01]  /*2a60*/  UMOV UR4, 0x40 ;  /* 0x0000004000047882 */ /* 0x000fe20000000000 */
[----:B------:R-:W-:Y:S01]  /*2a70*/  NOP ;  /* 0x0000000000007918 */ /* 0x000fe20000000000 */
[----:B------:R-:W-:Y:S01]  /*2a80*/  ULEA UR4, UR37, UR4, 0x18 ;  /* 0x0000000425047291 */ /* 0x000fe2000f8ec0ff */
[----:B------:R-:W-:Y:S02]  /*2a90*/  UMOV UR5, 0x400 ;  /* 0x0000040000057882 */ /* 0x000fe40000000000 */
[----:B------:R-:W-:-:S06]  /*2aa0*/  ULEA UR37, UR37, UR5, 0x18 ;  /* 0x0000000525257291 */ /* 0x000fcc000f8ec0ff */
[----:B------:R-:W1:Y:S02]  /*2ab0*/  LDS.U8 R0, [UR4+0x1c] ;  /* 0x00001c04ff007984 */ /* 0x000e640008000000 */
[----:B-1----:R-:W-:-:S13]  /*2ac0*/  ISETP.NE.AND P0, PT, R0, RZ, PT ;  /* 0x000000ff0000720c */ /* 0x002fda0003f05270 */
[----:B------:R-:W-:Y:S05]  /*2ad0*/  @P0 BRA `(.L_x_48) ;  /* 0x0000000000580947 */ /* 0x000fea0003800000 */
[----:B------:R-:W-:-:S13]  /*2ae0*/  ELECT P0, URZ, PT ;  /* 0x0000000000ff782f */ /* 0x000fda0003800000 */
[----:B------:R-:W-:Y:S05]  /*2af0*/  @!P0 BRA `(.L_x_49) ;  /* 0x0000000000608947 */ /* 0x000fea0003800000 */
[----:B------:R-:W-:Y:S01]  /*2b00*/  UMOV UR5, 0x10 ;  /* 0x0000001000057882 */ /* 0x000fe20000000000 */
[----:B------:R-:W-:Y:S01]  /*2b10*/  HFMA2 R0, -RZ, RZ, 0, 5.9604644775390625e-08 ;  /* 0x00000001ff007431 */ /* 0x000fe200000001ff */
[----:B------:R-:W-:-:S03]  /*2b20*/  MOV R2, 0xffff ;  /* 0x0000ffff00027802 */ /* 0x000fc60000000f00 */
[----:B------:R-:W-:Y:S04]  /*2b30*/  DEPBAR.LE SB1, 0x36 ;  /* 0x00009d800000791a */ /* 0x000fe80000000000 */
[----:B------:R-:W1:Y:S02]  /*2b40*/  UTCATOMSWS.FIND_AND_SET.ALIGN UP0, UR5, UR5 ;  /* 0x00000005000575e3 */ /* 0x000e640008000800 */
[----:B-1----:R-:W-:Y:S01]  /*2b50*/  MOV R3, UR5 ;  /* 0x0000000500037c02 */ /* 0x002fe20008000f00 */
[----:B------:R-:W-:Y:S06]  /*2b60*/  BRA.U UP0, `(.L_x_50) ;  /* 0x0000000100187547 */ /* 0x000fec000b800000 */
.L_x_51:
[----:B------:R-:W-:Y:S05]  /*2b70*/  NANOSLEEP 0x64 ;  /* 0x000000640000795d */ /* 0x000fea0003800000 */
[----:B------:R-:W-:-:S05]  /*2b80*/  UMOV UR5, 0x10 ;  /* 0x0000001000057882 */ /* 0x000fca0000000000 */
[----:B------:R-:W-:Y:S04]  /*2b90*/  DEPBAR.LE SB1, 0x36 ;  /* 0x00009d800000791a */ /* 0x000fe80000000000 */
[----:B------:R-:W1:Y:S02]  /*2ba0*/  UTCATOMSWS.FIND_AND_SET.ALIGN UP0, UR5, UR5 ;  /* 0x00000005000575e3 */ /* 0x000e640008000800 */
[----:B-1----:R-:W-:Y:S01]  /*2bb0*/  MOV R3, UR5 ;  /* 0x0000000500037c02 */ /* 0x002fe20008000f00 */
[----:B------:R-:W-:Y:S05]  /*2bc0*/  BRA.U !UP0, `(.L_x_51) ;  /* 0xfffffffd08e87547 */ /* 0x000fea000b83ffff */
.L_x_50:
[-C--:B------:R-:W-:Y:S02]  /*2bd0*/  SHF.L.U32 R2, R2, R3.reuse, RZ ;  /* 0x0000000302027219 */ /* 0x080fe400000006ff */
[----:B------:R-:W-:Y:S01]  /*2be0*/  SHF.L.U32 R0, R0, R3, RZ ;  /* 0x0000000300007219 */ /* 0x000fe200000006ff */
[----:B------:R-:W-:Y:S02]  /*2bf0*/  IMAD.SHL.U32 R3, R3, 0x20, RZ ;  /* 0x0000002003037824 */ /* 0x000fe400078e00ff */
[----:B------:R1:W-:Y:S04]  /*2c00*/  ATOMS.OR RZ, [UR4+0x14], R2 ;  /* 0x00001402ffff798c */ /* 0x0003e8000b000004 */
[----:B------:R1:W-:Y:S04]  /*2c10*/  ATOMS.OR RZ, [UR4+0x18], R0 ;  /* 0x00001800ffff798c */ /* 0x0003e8000b000004 */
[----:B------:R1:W-:Y:S01]  /*2c20*/  STS [UR37+0x110], R3 ;  /* 0x00011003ff007988 */ /* 0x0003e20008000825 */
[----:B------:R-:W-:Y:S05]  /*2c30*/  BRA `(.L_x_49) ;  /* 0x0000000000107947 */ /* 0x000fea0003800000 */
.L_x_48:
[----:B------:R-:W-:Y:S02]  /*2c40*/  MOV R0, 0xffffffff ;  /* 0xffffffff00007802 */ /* 0x000fe40000000f00 */
[----:B------:R-:W-:-:S03]  /*2c50*/  MOV R2, 0x2c80 ;  /* 0x00002c8000027802 */ /* 0x000fc60000000f00 */
[----:B------:R1:W-:Y:S04]  /*2c60*/  STS [UR37+0x110], R0 ;  /* 0x00011000ff007988 */ /* 0x0003e80008000825 */
[----:B-1-3-5:R-:W-:Y:S05]  /*2c70*/  CALL.REL.NOINC `($__internal_1_$__cuda_sm10x_tcgen05_guardrail_trap_phase_invalid_during_alloc) ;  /* 0x0000008c00847944 */ /* 0x02afea0003c00000 */
.L_x_49:
[----:B------:R-:W-:Y:S05]  /*2c80*/  WARPSYNC.ALL ;  /* 0x0000000000007948 */ /* 0x000fea0003800000 */
[----:B------:R-:W2:Y:S01]  /*2c90*/  S2UR UR5, SR_CgaCtaId ;  /* 0x00000000000579c3 */ /* 0x000ea20000008800 */
[----:B------:R-:W-:Y:S01]  /*2ca0*/  UMOV UR4, 0x400 ;  /* 0x0000040000047882 */ /* 0x000fe20000000000 */
[----:B------:R-:W-:-:S06]  /*2cb0*/  NOP ;  /* 0x0000000000007918 */ /* 0x000fcc0000000000 */
[----:B------:R-:W-:Y:S06]  /*2cc0*/  BAR.ARV 0x6, 0xa0 ;  /* 0x0182800000007b1d */ /* 0x000fec0000002000 */
[----:B------:R-:W4:Y:S01]  /*2cd0*/  LDCU UR7, c[0x0][0x38c] ;  /* 0x00007180ff0777ac */ /* 0x000f220008000800 */
[----:B------:R-:W-:Y:S01]  /*2ce0*/  IMAD.MOV.U32 R11, RZ, RZ, 0x1 ;  /* 0x00000001ff0b7424 */ /* 0x000fe200078e00ff */
[----:B------:R-:W-:Y:S01]  /*2cf0*/  CS2R R8, SRZ ;  /* 0x0000000000087805 */ /* 0x000fe2000001ff00 */
[----:B------:R-:W-:Y:S01]  /*2d00*/  IMAD.MOV.U32 R10, RZ, RZ, RZ ;  /* 0x000000ffff0a7224 */ /* 0x000fe200078e00ff */
[----:B------:R-:W3:Y:S01]  /*2d10*/  LDCU UR6, c[0x0][0x38c] ;  /* 0x00007180ff0677ac */ /* 0x000ee20008000800 */
[----:B------:R-:W-:Y:S01]  /*2d20*/  UMOV UR15, URZ ;  /* 0x000000ff000f7c82 */ /* 0x000fe20008000000 */
[----:B------:R-:W-:Y:S01]  /*2d30*/  UMOV UR14, URZ ;  /* 0x000000ff000e7c82 */ /* 0x000fe20008000000 */
[----:B--2---:R-:W-:Y:S01]  /*2d40*/  ULEA UR5, UR5, UR4, 0x18 ;  /* 0x0000000405057291 */ /* 0x004fe2000f8ec0ff */
[----:B------:R-:W-:Y:S01]  /*2d50*/  UMOV UR24, 0x0 ;  /* 0x0000000000187882 */ /* 0x000fe20000000000 */
[----:B------:R-:W-:-:S02]  /*2d60*/  UMOV UR25, 0x8410410 ;  /* 0x0841041000197882 */ /* 0x000fc40000000000 */
[----:B------:R-:W-:Y:S02]  /*2d70*/  UIADD3 UR10, UPT, UPT, UR5, 0xc400, URZ ;  /* 0x0000c400050a7890 */ /* 0x000fe4000fffe0ff */
[----:B------:R-:W-:Y:S02]  /*2d80*/  UIADD3 UR11, UPT, UPT, UR5, 0x18400, URZ ;  /* 0x00018400050b7890 */ /* 0x000fe4000fffe0ff */
[----:B----4-:R-:W-:Y:S01]  /*2d90*/  UIADD3 UR7, UPT, UPT, UR7, 0x7f, URZ ;  /* 0x0000007f07077890 */ /* 0x010fe2000fffe0ff */
[----:B-1----:R-:W1:Y:S01]  /*2da0*/  LDS R0, [UR5+0x110] ;  /* 0x00011005ff007984 */ /* 0x002e620008000800 */
[----:B------:R-:W-:Y:S02]  /*2db0*/  USHF.R.U32.HI UR10, URZ, 0x4, UR10 ;  /* 0x00000004ff0a7899 */ /* 0x000fe4000801160a */
[----:B------:R-:W-:Y:S02]  /*2dc0*/  USHF.R.S32.HI UR4, URZ, 0x1f, UR7 ;  /* 0x0000001fff047899 */ /* 0x000fe40008011407 */
[----:B------:R-:W-:-:S02]  /*2dd0*/  USHF.R.U32.HI UR11, URZ, 0x4, UR11 ;  /* 0x00000004ff0b7899 */ /* 0x000fc4000801160b */
[----:B------:R-:W-:Y:S02]  /*2de0*/  ULEA.HI UR4, UR4, UR7, URZ, 0x7 ;  /* 0x0000000704047291 */ /* 0x000fe4000f8f38ff */
[----:B------:R-:W-:Y:S02]  /*2df0*/  ULOP3.LUT UR10, UR10, 0x3fff, URZ, 0xc0, !UPT ;  /* 0x00003fff0a0a7892 */ /* 0x000fe4000f8ec0ff */
[----:B------:R-:W-:Y:S02]  /*2e00*/  USHF.R.S32.HI UR4, URZ, 0x7, UR4 ;  /* 0x00000007ff047899 */ /* 0x000fe40008011404 */
[----:B------:R-:W-:Y:S02]  /*2e10*/  ULOP3.LUT UR11, UR11, 0x3fff, URZ, 0xc0, !UPT ;  /* 0x00003fff0b0b7892 */ /* 0x000fe4000f8ec0ff */
[----:B------:R-:W-:Y:S01]  /*2e20*/  UISETP.LT.AND UP0, UPT, UR4, 0x1, UPT ;  /* 0x000000010400788c */ /* 0x000fe2000bf01270 */
[----:B------:R-:W-:Y:S01]  /*2e30*/  UMOV UR22, 0x0 ;  /* 0x0000000000167882 */ /* 0x000fe20000000000 */
[----:B------:R-:W-:-:S02]  /*2e40*/  UMOV UR23, 0x8410410 ;  /* 0x0841041000177882 */ /* 0x000fc40000000000 */
[----:B------:R-:W-:Y:S02]  /*2e50*/  USEL UR9, UR4, 0x1, !UP0 ;  /* 0x0000000104097887 */ /* 0x000fe4000c000000 */
[----:B------:R-:W-:Y:S02]  /*2e60*/  ULOP3.LUT UR10, UR10, 0x10000, URZ, 0xfc, !UPT ;  /* 0x000100000a0a7892 */ /* 0x000fe4000f8efcff */
[----:B------:R-:W-:Y:S02]  /*2e70*/  ULOP3.LUT UR11, UR11, 0x4000000, URZ, 0xfc, !UPT ;  /* 0x040000000b0b7892 */ /* 0x000fe4000f8efcff */
[----:B------:R-:W-:Y:S02]  /*2e80*/  UIADD3 UR9, UPT, UPT, -UR9, URZ, URZ ;  /* 0x000000ff09097290 */ /* 0x000fe4000fffe1ff */
[----:B---3--:R-:W-:Y:S01]  /*2e90*/  UISETP.GE.AND UP3, UPT, UR6, 0x1, UPT ;  /* 0x000000010600788c */ /* 0x008fe2000bf66270 */
[----:B------:R-:W-:Y:S01]  /*2ea0*/  UMOV UR20, 0x0 ;  /* 0x0000000000147882 */ /* 0x000fe20000000000 */
[----:B------:R-:W-:Y:S01]  /*2eb0*/  UMOV UR21, 0x8410410 ;  /* 0x0841041000157882 */ /* 0x000fe20000000000 */
[----:B------:R-:W-:Y:S01]  /*2ec0*/  UMOV UR18, 0x0 ;  /* 0x0000000000127882 */ /* 0x000fe20000000000 */
[----:B------:R-:W-:Y:S01]  /*2ed0*/  UMOV UR19, 0x8410410 ;  /* 0x0841041000137882 */ /* 0x000fe20000000000 */
[----:B-1----:R-:W-:-:S15]  /*2ee0*/  R2UR UR16, R0 ;  /* 0x00000000001072ca */ /* 0x002fde00000e0000 */
.L_x_58:
[----:B------:R-:W-:Y:S02]  /*2ef0*/  LEA R0, R10, UR5, 0x3 ;  /* 0x000000050a007c11 */ /* 0x000fe4000f8e18ff */
[----:B------:R-:W-:Y:S02]  /*2f00*/  SHF.L.U32 R5, R9, 0x1f, RZ ;  /* 0x0000001f09057819 */ /* 0x000fe400000006ff */
[----:B------:R-:W-:Y:S01]  /*2f10*/  PLOP3.LUT P0, PT, PT, PT, UP3, 0x80, 0x8 ;  /* 0x000000000008781c */ /* 0x000fe20003f0f038 */
[----:B------:R-:W-:Y:S01]  /*2f20*/  VIADD R3, R0, 0x90 ;  /* 0x0000009000037836 */ /* 0x000fe20000000000 */
[----:B-1----:R-:W1:Y:S02]  /*2f30*/  SYNCS.PHASECHK.TRANS64.TRYWAIT P1, [R0+URZ+0x80], R5 ;  /* 0x00008005000075a7 */ /* 0x002e6400080211ff */
[----:B-1-3--:R-:W-:Y:S09]  /*2f40*/  @!P1 BRA `(.L_x_52) ;  /* 0x0000008400049947 */ /* 0x00aff20003800000 */
.L_x_138:
[----:B------:R-:W-:Y:S01]  /*2f50*/  LEA R4, R10, UR5, 0x4 ;  /* 0x000000050a047c11 */ /* 0x000fe2000f8e20ff */
[----:B------:R-:W-:Y:S01]  /*2f60*/  @UP3 ULEA UR6, UR14, UR5, 0x3 ;  /* 0x000000050e063291 */ /* 0x000fe2000f8e18ff */
[----:B------:R-:W-:Y:S01]  /*2f70*/  PLOP3.LUT P2, PT, PT, PT, PT, 0x80, 0x8 ;  /* 0x000000000008781c */ /* 0x000fe20003f4f070 */
[----:B------:R-:W-:Y:S01]  /*2f80*/  ULEA UR7, UR15, UR5, 0x3 ;  /* 0x000000050f077291 */ /* 0x000fe2000f8e18ff */
[----:B------:R-:W-:Y:S01]  /*2f90*/  PRMT R3, RZ, 0x654, R3 ;  /* 0x00000654ff037816 */ /* 0x000fe20000000003 */
[----:B------:R-:W-:Y:S01]  /*2fa0*/  ULEA UR8, UR15, UR16, 0x8 ;  /* 0x000000100f087291 */ /* 0x000fe2000f8e40ff */
[----:B-1----:R-:W1:Y:S01]  /*2fb0*/  LDS.128 R4, [R4+0xf0] ;  /* 0x0000f00004047984 */ /* 0x002e620000000c00 */
[----:B------:R-:W-:Y:S02]  /*2fc0*/  @P0 SHF.L.U32 R2, R8, 0x1f, RZ ;  /* 0x0000001f08020819 */ /* 0x000fe400000006ff */
[----:B------:R-:W-:Y:S01]  /*2fd0*/  SHF.L.U32 R0, R11, 0x1f, RZ ;  /* 0x0000001f0b007819 */ /* 0x000fe200000006ff */
[----:B------:R-:W-:Y:S01]  /*2fe0*/  @!PT LDS RZ, [RZ] ;  /* 0x00000000fffff984 */ /* 0x000fe20000000800 */
[----:B------:R-:W-:Y:S01]  /*2ff0*/  @!PT LDS RZ, [RZ] ;  /* 0x00000000fffff984 */ /* 0x000fe20000000800 */
[----:B------:R-:W-:Y:S01]  /*3000*/  @!PT LDS RZ, [RZ] ;  /* 0x00000000fffff984 */ /* 0x000fe20000000800 */
[----:B------:R-:W-:Y:S01]  /*3010*/  @!PT LDS RZ, [RZ] ;  /* 0x00000000fffff984 */ /* 0x000fe20000000800 */
[----:B------:R2:W-:Y:S06]  /*3020*/  MEMBAR.ALL.CTA ;  /* 0x0000000000007992 */ /* 0x0005ec0000008000 */
[----:B--2---:R-:W2:Y:S02]  /*3030*/  FENCE.VIEW.ASYNC.S ;  /* 0x00000000000073c6 */ /* 0x004ea40000000000 */
[----:B--2---:R2:W-:Y:S01]  /*3040*/  SYNCS.ARRIVE.TRANS64.RED.A1T0 RZ, [R3+URZ], RZ ;  /* 0x000000ff03ff79a7 */ /* 0x0045e200081004ff */
[----:B------:R2:W3:Y:S01]  /*3050*/  @P0 SYNCS.PHASECHK.TRANS64.TRYWAIT P2, [UR6], R2 ;  /* 0x00000002ff0005a7 */ /* 0x0004e20008041106 */
[----:B-1----:R-:W-:Y:S01]  /*3060*/  LOP3.LUT P1, RZ, R6, 0x1, RZ, 0xc0, !PT ;  /* 0x0000000106ff7812 */ /* 0x002fe2000782c0ff */
[----:B------:R-:W1:Y:S02]  /*3070*/  SYNCS.PHASECHK.TRANS64.TRYWAIT P0, [UR7+0xb0], R0 ;  /* 0x0000b000ff0075a7 */ /* 0x000e640008001107 */
[----:B-123--:R-:W-:Y:S10]  /*3080*/  @!P0 BRA `(.L_x_53) ;  /* 0x0000008000c88947 */ /* 0x00eff40003800000 */
.L_x_140:
[----:B------:R-:W-:Y:S01]  /*3090*/  IADD3 R10, PT, PT, R10, 0x1, RZ ;  /* 0x000000010a0a7810 */ /* 0x000fe20007ffe0ff */
[----:B------:R-:W-:Y:S06]  /*30a0*/  BRA.U !UP3, `(.L_x_54) ;  /* 0x000000010bc07547 */ /* 0x000fec000b800000 */
[----:B------:R-:W-:Y:S01]  /*30b0*/  UPLOP3.LUT UP4, UPT, UPT, UPT, UPT, 0x40, 0x4 ;  /* 0x000000000004789c */ /* 0x000fe20003f8e870 */
[----:B------:R-:W-:Y:S01]  /*30c0*/  UMOV UR13, UR9 ;  /* 0x00000009000d7c82 */ /* 0x000fe20008000000 */
[----:B------:R-:W-:Y:S01]  /*30d0*/  UMOV UR12, UR4 ;  /* 0x00000004000c7c82 */ /* 0x000fe20008000000 */
[----:B------:R-:W-:-:S08]  /*30e0*/  UMOV UR17, UR14 ;  /* 0x0000000e00117c82 */ /* 0x000fd00008000000 */
.L_x_57:
[----:B------:R-:W-:Y:S02]  /*30f0*/  UIADD3 UR13, UPT, UPT, UR13, 0x1, URZ ;  /* 0x000000010d0d7890 */ /* 0x000fe4000fffe0ff */
[----:B--2---:R-:W-:Y:S02]  /*3100*/  ULEA UR6, UR17, UR5, 0x3 ;  /* 0x0000000511067291 */ /* 0x004fe4000f8e18ff */
[----:B------:R-:W-:Y:S01]  /*3110*/  UISETP.NE.AND UP0, UPT, UR13, URZ, UPT ;  /* 0x000000ff0d00728c */ /* 0x000fe2000bf05270 */
[----:B---3--:R-:W-:Y:S10]  /*3120*/  @P2 BRA `(.L_x_55) ;  /* 0x00000000000c2947 */ /* 0x008ff40003800000 */
[----:B-1----:R-:W-:Y:S04]  /*3130*/  SHF.L.U32 R3, R8, 0x1f, RZ ;  /* 0x0000001f08037819 */ /* 0x002fe800000006ff */
[----:B------:R-:W1:Y:S02]  /*3140*/  SYNCS.PHASECHK.TRANS64.TRYWAIT P0, [UR6], R3 ;  /* 0x00000003ff0075a7 */ /* 0x000e640008001106 */
[----:B-1----:R-:W-:Y:S05]  /*3150*/  @!P0 BRA `(.L_x_56) ;  /* 0x0000008000ac8947 */ /* 0x002fea0003800000 */
.L_x_55:
[----:B------:R-:W-:Y:S01]  /*3160*/  UISETP.NE.AND UP1, UPT, UR12, 0x1, UPT ;  /* 0x000000010c00788c */ /* 0x000fe2000bf25270 */
[----:B------:R-:W-:Y:S01]  /*3170*/  PLOP3.LUT P2, PT, PT, PT, PT, 0x80, 0x8 ;  /* 0x000000000008781c */ /* 0x000fe20003f4f070 */
[----:B------:R-:W-:Y:S02]  /*3180*/  UIADD3 UR14, UPT, UPT, UR17, 0x1, URZ ;  /* 0x00000001110e7890 */ /* 0x000fe4000fffe0ff */
[----:B------:R-:W-:Y:S02]  /*3190*/  ULEA UR28, UR17, UR11, 0xb ;  /* 0x0000000b111c7291 */ /* 0x000fe4000f8e58ff */
[----:B------:R-:W-:Y:S01]  /*31a0*/  UISETP.NE.AND UP2, UPT, UR14, 0x3, UPT ;  /* 0x000000030e00788c */ /* 0x000fe2000bf45270 */
[----:B------:R-:W-:Y:S01]  /*31b0*/  PLOP3.LUT P0, PT, PT, PT, UP1, 0x80, 0x8 ;  /* 0x000000000008781c */ /* 0x000fe20003f0f018 */
[----:B------:R-:W-:Y:S02]  /*31c0*/  UIADD3 UR40, UPT, UPT, UR28, 0x100, URZ ;  /* 0x000001001c287890 */ /* 0x000fe4000fffe0ff */
[----:B------:R-:W-:Y:S02]  /*31d0*/  USEL UR27, URZ, 0x1, UP2 ;  /* 0x00000001ff1b7887 */ /* 0x000fe40009000000 */
[----:B------:R-:W-:Y:S02]  /*31e0*/  USEL UR14, UR14, URZ, UP2 ;  /* 0x000000ff0e0e7287 */ /* 0x000fe40009000000 */
[----:B------:R-:W-:Y:S02]  /*31f0*/  UIADD3 UR36, UPT, UPT, UR28, 0x200, URZ ;  /* 0x000002001c247890 */ /* 0x000fe4000fffe0ff */
[----:B------:R-:W-:Y:S01]  /*3200*/  @UP1 ULEA UR26, UR14, UR5, 0x3 ;  /* 0x000000050e1a1291 */ /* 0x000fe2000f8e18ff */
[----:B------:R-:W-:Y:S01]  /*3210*/  LOP3.LUT R8, R8, UR27, RZ, 0x3c, !PT ;  /* 0x0000001b08087c12 */ /* 0x000fe2000f8e3cff */
[----:B------:R-:W-:Y:S02]  /*3220*/  UIADD3 UR32, UPT, UPT, UR28, 0x300, URZ ;  /* 0x000003001c207890 */ /* 0x000fe4000fffe0ff */
[----:B------:R-:W-:Y:S01]  /*3230*/  UIADD3 UR6, UPT, UPT, UR6, 0x18, URZ ;  /* 0x0000001806067890 */ /* 0x000fe2000fffe0ff */
[----:B-1----:R-:W-:Y:S01]  /*3240*/  @P0 SHF.L.U32 R0, R8, 0x1f, RZ ;  /* 0x0000001f08000819 */ /* 0x002fe200000006ff */
[----:B------:R-:W-:Y:S01]  /*3250*/  UIADD3 UR12, UPT, UPT, UR12, -0x1, URZ ;  /* 0xffffffff0c0c7890 */ /* 0x000fe2000fffe0ff */
[----:B------:R-:W-:Y:S02]  /*3260*/  UMOV UR29, 0x40004040 ;  /* 0x40004040001d7882 */ /* 0x000fe40000000000 */
[----:B------:R2:W3:Y:S01]  /*3270*/  @P0 SYNCS.PHASECHK.TRANS64.TRYWAIT P2, [UR26], R0 ;  /* 0x00000000ff0005a7 */ /* 0x0004e2000804111a */
[----:B------:R-:W-:Y:S01]  /*3280*/  ULEA UR26, UR17, UR10, 0xa ;  /* 0x0000000a111a7291 */ /* 0x000fe2000f8e50ff */
[----:B------:R-:W-:Y:S01]  /*3290*/  UMOV UR27, 0x40004040 ;  /* 0x40004040001b7882 */ /* 0x000fe20000000000 */
[----:B------:R-:W-:Y:S02]  /*32a0*/  UMOV UR41, 0x40004040 ;  /* 0x4000404000297882 */ /* 0x000fe40000000000 */
[----:B------:R-:W-:Y:S02]  /*32b0*/  UIADD3 UR38, UPT, UPT, UR26, 0x2, URZ ;  /* 0x000000021a267890 */ /* 0x000fe4000fffe0ff */
[----:B------:R-:W-:Y:S02]  /*32c0*/  UIADD3 UR34, UPT, UPT, UR26, 0x4, URZ ;  /* 0x000000041a227890 */ /* 0x000fe4000fffe0ff */
[----:B------:R-:W-:Y:S01]  /*32d0*/  UIADD3 UR30, UPT, UPT, UR26, 0x6, URZ ;  /* 0x000000061a1e7890 */ /* 0x000fe2000fffe0ff */
[----:B------:R2:W-:Y:S01]  /*32e0*/  UTCQMMA gdesc[UR26], gdesc[UR28], tmem[UR8], tmem[UR24], idesc[UR25], UP4 ;  /* 0x00ff181c1a0075ea */ /* 0x0005e2000a000308 */
[----:B------:R-:W-:Y:S01]  /*32f0*/  UPLOP3.LUT UP4, UPT, UPT, UPT, UPT, 0x80, 0x8 ;  /* 0x000000000008789c */ /* 0x000fe20003f8f070 */
[----:B------:R-:W-:Y:S01]  /*3300*/  UMOV UR39, 0x40004040 ;  /* 0x4000404000277882 */ /* 0x000fe20000000000 */
[----:B------:R-:W-:Y:S01]  /*3310*/  UMOV UR37, 0x40004040 ;  /* 0x4000404000257882 */ /* 0x000fe20000000000 */
[----:B------:R2:W-:Y:S01]  /*3320*/  UTCQMMA gdesc[UR38], gdesc[UR40], tmem[UR8], tmem[UR22], idesc[UR23], UPT ;  /* 0x00ff1628260075ea */ /* 0x0005e2000b800308 */
[----:B------:R-:W-:Y:S01]  /*3330*/  UMOV UR35, 0x40004040 ;  /* 0x4000404000237882 */ /* 0x000fe20000000000 */
[----:B------:R-:W-:Y:S01]  /*3340*/  UMOV UR33, 0x40004040 ;  /* 0x4000404000217882 */ /* 0x000fe20000000000 */
[----:B------:R-:W-:Y:S01]  /*3350*/  UMOV UR31, 0x40004040 ;  /* 0x40004040001f7882 */ /* 0x000fe20000000000 */
[----:B------:R2:W-:Y:S01]  /*3360*/  UTCQMMA gdesc[UR34], gdesc[UR36], tmem[UR8], tmem[UR20], idesc[UR21], UPT ;  /* 0x00ff1424220075ea */ /* 0x0005e2000b800308 */
[----:B------:R2:W-:Y:S01]  /*3370*/  UTCQMMA gdesc[UR30], gdesc[UR32], tmem[UR8], tmem[UR18], idesc[UR19], UPT ;  /* 0x00ff12201e0075ea */ /* 0x0005e2000b800308 */
[----:B------:R2:W-:Y:S01]  /*3380*/  UTCBAR [UR6], URZ ;  /* 0x000000ff060073e9 */ /* 0x0005e200080000ff */
[----:B------:R-:W-:Y:S01]  /*3390*/  UMOV UR17, UR14 ;  /* 0x0000000e00117c82 */ /* 0x000fe20008000000 */
[----:B------:R-:W-:Y:S05]  /*33a0*/  BRA.U UP0, `(.L_x_57) ;  /* 0xfffffffd00507547 */ /* 0x000fea000b83ffff */
.L_x_54:
[----:B------:R-:W-:Y:S01]  /*33b0*/  UIADD3 UR15, UPT, UPT, UR15, 0x1, URZ ;  /* 0x000000010f0f7890 */ /* 0x000fe2000fffe0ff */
[C---:B------:R-:W-:Y:S01]  /*33c0*/  ISETP.NE.AND P0, PT, R10.reuse, 0x2, PT ;  /* 0x000000020a00780c */ /* 0x040fe20003f05270 */
[----:B------:R-:W-:Y:S02]  /*33d0*/  UIADD3 UR7, UPT, UPT, UR7, 0xa0, URZ ;  /* 0x000000a007077890 */ /* 0x000fe4000fffe0ff */
[----:B------:R-:W-:Y:S01]  /*33e0*/  UISETP.NE.AND UP0, UPT, UR15, 0x2, UPT ;  /* 0x000000020f00788c */ /* 0x000fe2000bf05270 */
[----:B-12---:R-:W-:Y:S02]  /*33f0*/  SEL R0, RZ, 0x1, P0 ;  /* 0x00000001ff007807 */ /* 0x006fe40000000000 */
[----:B------:R-:W-:Y:S01]  /*3400*/  SEL R10, R10, RZ, P0 ;  /* 0x000000ff0a0a7207 */ /* 0x000fe20000000000 */
[----:B------:R-:W-:Y:S01]  /*3410*/  USEL UR6, URZ, 0x1, UP0 ;  /* 0x00000001ff067887 */ /* 0x000fe20008000000 */
[----:B------:R-:W-:Y:S01]  /*3420*/  LOP3.LUT R9, R9, R0, RZ, 0x3c, !PT ;  /* 0x0000000009097212 */ /* 0x000fe200078e3cff */
[----:B------:R-:W-:Y:S01]  /*3430*/  USEL UR15, UR15, URZ, UP0 ;  /* 0x000000ff0f0f7287 */ /* 0x000fe20008000000 */
[----:B------:R1:W-:Y:S03]  /*3440*/  UTCBAR [UR7], URZ ;  /* 0x000000ff070073e9 */ /* 0x0003e600080000ff */
[----:B------:R-:W-:Y:S01]  /*3450*/  LOP3.LUT R11, R11, UR6, RZ, 0x3c, !PT ;  /* 0x000000060b0b7c12 */ /* 0x000fe2000f8e3cff */
[----:B------:R-:W-:Y:S07]  /*3460*/  @P1 BRA `(.L_x_58) ;  /* 0xfffffff800a01947 */ /* 0x000fee000383ffff */
[----:B------:R-:W2:Y:S01]  /*3470*/  S2UR UR4, SR_CgaCtaId ;  /* 0x00000000000479c3 */ /* 0x000ea20000008800 */
[----:B------:R-:W-:Y:S01]  /*3480*/  ELECT P0, URZ, PT ;  /* 0x0000000000ff782f */ /* 0x000fe20003800000 */
[----:B------:R-:W-:Y:S01]  /*3490*/  IMAD.MOV.U32 R0, RZ, RZ, 0x1 ;  /* 0x00000001ff007424 */ /* 0x000fe200078e00ff */
[----:B------:R-:W-:Y:S01]  /*34a0*/  UIADD3 UR5, UPT, UPT, UR5, 0xb0, URZ ;  /* 0x000000b005057890 */ /* 0x000fe2000fffe0ff */
[----:B------:R-:W-:Y:S01]  /*34b0*/  SHF.L.U32 R3, R11, 0x1f, RZ ;  /* 0x0000001f0b037819 */ /* 0x000fe200000006ff */
[----:B------:R-:W-:-:S03]  /*34c0*/  UMOV UR6, 0x40 ;  /* 0x0000004000067882 */ /* 0x000fc60000000000 */
[----:B------:R-:W-:Y:S01]  /*34d0*/  UVIRTCOUNT.DEALLOC.SMPOOL 0x80 ;  /* 0x000000800000784c */ /* 0x000fe20000000000 */
[----:B--2---:R-:W-:Y:S02]  /*34e0*/  ULEA UR4, UR4, UR6, 0x18 ;  /* 0x0000000604047291 */ /* 0x004fe4000f8ec0ff */
[----:B------:R-:W-:-:S07]  /*34f0*/  ULEA UR6, UR15, UR5, 0x3 ;  /* 0x000000050f067291 */ /* 0x000fce000f8e18ff */
[----:B------:R2:W-:Y:S02]  /*3500*/  @P0 STS.U8 [UR4+0x1c], R0 ;  /* 0x00001c00ff000988 */ /* 0x0005e40008000004 */
[----:B------:R-:W4:Y:S02]  /*3510*/  SYNCS.PHASECHK.TRANS64.TRYWAIT P0, [UR6], R3 ;  /* 0x00000003ff0075a7 */ /* 0x000f240008001106 */
[----:B--2-4-:R-:W-:Y:S05]  /*3520*/  @!P0 BRA `(.L_x_59) ;  /* 0x0000007c00d08947 */ /* 0x014fea0003800000 */
.L_x_143:
[----:B-1----:R-:W-:-:S04]  /*3530*/  UIADD3 UR7, UPT, UPT, UR15, 0x1, URZ ;  /* 0x000000010f077890 */ /* 0x002fc8000fffe0ff */
[----:B------:R-:W-:-:S04]  /*3540*/  UISETP.NE.AND UP0, UPT, UR7, 0x2, UPT ;  /* 0x000000020700788c */ /* 0x000fc8000bf05270 */
[----:B------:R-:W-:Y:S02]  /*3550*/  USEL UR6, URZ, 0x1, UP0 ;  /* 0x00000001ff067887 */ /* 0x000fe40008000000 */
[----:B------:R-:W-:-:S04]  /*3560*/  USEL UR7, UR7, URZ, UP0 ;  /* 0x000000ff07077287 */ /* 0x000fc80008000000 */
[----:B------:R-:W-:Y:S01]  /*3570*/  ULEA UR7, UR7, UR5, 0x3 ;  /* 0x0000000507077291 */ /* 0x000fe2000f8e18ff */
[----:B--2---:R-:W-:-:S04]  /*3580*/  LOP3.LUT R3, R11, UR6, RZ, 0x3c, !PT ;  /* 0x000000060b037c12 */ /* 0x004fc8000f8e3cff */
[----:B------:R-:W-:-:S04]  /*3590*/  SHF.L.U32 R3, R3, 0x1f, RZ ;  /* 0x0000001f03037819 */ /* 0x000fc800000006ff */
[----:B------:R-:W1:Y:S02]  /*35a0*/  SYNCS.PHASECHK.TRANS64.TRYWAIT P0, [UR7], R3 ;  /* 0x00000003ff0075a7 */ /* 0x000e640008001107 */
[----:B-1----:R-:W-:Y:S05]  /*35b0*/  @!P0 BRA `(.L_x_60) ;  /* 0x0000007c00c48947 */ /* 0x002fea0003800000 */
.L_x_145:
[----:B------:R-:W-:Y:S01]  /*35c0*/  NOP ;  /* 0x0000000000007918 */ /* 0x000fe20000000000 */
[----:B-1----:R-:W1:Y:S01]  /*35d0*/  LDS R0, [UR4+0x14] ;  /* 0x00001404ff007984 */ /* 0x002e620008000800 */
[----:B------:R-:W-:Y:S01]  /*35e0*/  ULOP3.LUT UR6, UR16, 0xffff, URZ, 0xc0, !UPT ;  /* 0x0000ffff10067892 */ /* 0x000fe2000f8ec0ff */
[----:B------:R-:W-:Y:S01]  /*35f0*/  UMOV UR8, 0xffff ;  /* 0x0000ffff00087882 */ /* 0x000fe20000000000 */
[----:B------:R-:W-:Y:S02]  /*3600*/  UMOV UR5, 0x1 ;  /* 0x0000000100057882 */ /* 0x000fe40000000000 */
[----:B------:R-:W-:-:S04]  /*3610*/  USHF.R.U32.HI UR6, URZ, 0x5, UR6 ;  /* 0x00000005ff067899 */ /* 0x000fc80008011606 */
[----:B------:R-:W-:Y:S02]  /*3620*/  USHF.L.U32 UR8, UR8, UR6, URZ ;  /* 0x0000000608087299 */ /* 0x000fe400080006ff */
[----:B------:R-:W-:-:S04]  /*3630*/  USHF.L.U32 UR5, UR5, UR6, URZ ;  /* 0x0000000605057299 */ /* 0x000fc800080006ff */
[----:B-1----:R-:W-:-:S04]  /*3640*/  LOP3.LUT R0, R0, UR8, RZ, 0xc0, !PT ;  /* 0x0000000800007c12 */ /* 0x002fc8000f8ec0ff */
[----:B------:R-:W-:-:S13]  /*3650*/  ISETP.NE.AND P0, PT, R0, UR8, PT ;  /* 0x0000000800007c0c */ /* 0x000fda000bf05270 */
[----:B------:R-:W-:Y:S05]  /*3660*/  @P0 BRA `(.L_x_61) ;  /* 0x0000000000580947 */ /* 0x000fea0003800000 */
[----:B------:R-:W1:Y:S02]  /*3670*/  LDS R0, [UR4+0x18] ;  /* 0x00001804ff007984 */ /* 0x000e640008000800 */
[----:B-1----:R-:W-:-:S04]  /*3680*/  LOP3.LUT R0, R0, UR5, RZ, 0xc0, !PT ;  /* 0x0000000500007c12 */ /* 0x002fc8000f8ec0ff */
[----:B------:R-:W-:-:S13]  /*3690*/  ISETP.NE.AND P0, PT, R0, UR5, PT ;  /* 0x0000000500007c0c */ /* 0x000fda000bf05270 */
[----:B------:R-:W-:Y:S05]  /*36a0*/  @P0 BRA `(.L_x_62) ;  /* 0x00000000003c0947 */ /* 0x000fea0003800000 */
[----:B------:R-:W1:Y:S01]  /*36b0*/  S2R R2, SR_LANEID ;  /* 0x0000000000027919 */ /* 0x000e620000000000 */
[----:B------:R-:W-:Y:S01]  /*36c0*/  ULOP3.LUT UR8, URZ, UR8, URZ, 0x33, !UPT ;  /* 0x00000008ff087292 */ /* 0x000fe2000f8e33ff */
[----:B------:R-:W-:Y:S01]  /*36d0*/  LOP3.LUT R4, RZ, UR5, RZ, 0x33, !PT ;  /* 0x00000005ff047c12 */ /* 0x000fe2000f8e33ff */
[----:B------:R-:W-:Y:S02]  /*36e0*/  VOTEU.ANY UR7, UPT, PT ;  /* 0x0000000000077886 */ /* 0x000fe400038e0100 */
[----:B------:R-:W-:Y:S01]  /*36f0*/  UFLO.U32 UR7, UR7 ;  /* 0x00000007000772bd */ /* 0x000fe200080e0000 */
[----:B------:R-:W2:Y:S01]  /*3700*/  REDUX UR5, R4 ;  /* 0x00000000040573c4 */ /* 0x000ea20000000000 */
[----:B------:R-:W-:-:S06]  /*3710*/  IMAD.U32 R0, RZ, RZ, UR8 ;  /* 0x00000008ff007e24 */ /* 0x000fcc000f8e00ff */
[----:B------:R4:W-:Y:S01]  /*3720*/  UTCATOMSWS.AND URZ, UR8 ;  /* 0x0000000800ff79e3 */ /* 0x0009e20008000000 */
[----:B------:R-:W3:Y:S01]  /*3730*/  REDUX UR6, R0 ;  /* 0x00000000000673c4 */ /* 0x000ee20000000000 */
[----:B-1----:R-:W-:Y:S01]  /*3740*/  ISETP.EQ.U32.AND P0, PT, R2, UR7, PT ;  /* 0x0000000702007c0c */ /* 0x002fe2000bf02070 */
[----:B--2---:R-:W-:Y:S01]  /*3750*/  IMAD.U32 R2, RZ, RZ, UR5 ;  /* 0x00000005ff027e24 */ /* 0x004fe2000f8e00ff */
[----:B---3--:R-:W-:-:S11]  /*3760*/  MOV R3, UR6 ;  /* 0x0000000600037c02 */ /* 0x008fd60008000f00 */
[----:B------:R4:W-:Y:S04]  /*3770*/  @P0 ATOMS.AND RZ, [UR4+0x14], R3 ;  /* 0x00001403ffff098c */ /* 0x0009e8000a800004 */
[----:B------:R4:W-:Y:S01]  /*3780*/  @P0 ATOMS.AND RZ, [UR4+0x18], R2 ;  /* 0x00001802ffff098c */ /* 0x0009e2000a800004 */
[----:B------:R-:W-:Y:S05]  /*3790*/  BRA `(.L_x_63) ;  /* 0x0000000000147947 */ /* 0x000fea0003800000 */
.L_x_62:
[----:B------:R-:W-:Y:S02]  /*37a0*/  MOV R2, 0x37c0 ;  /* 0x000037c000027802 */ /* 0x000fe40000000f00 */
[----:B---3-5:R-:W-:Y:S05]  /*37b0*/  CALL.REL.NOINC `($__internal_0_$__cuda_sm10x_tcgen05_guardrail_trap_col_being_dealloced_not_returned_by_alloc) ;  /* 0x0000008000a87944 */ /* 0x028fea0003c00000 */
[----:B------:R-:W-:Y:S05]  /*37c0*/  BRA `(.L_x_63) ;  /* 0x0000000000087947 */ /* 0x000fea0003800000 */
.L_x_61:
[----:B------:R-:W-:Y:S02]  /*37d0*/  MOV R2, 0x37f0 ;  /* 0x000037f000027802 */ /* 0x000fe40000000f00 */
[----:B---3-5:R-:W-:Y:S05]  /*37e0*/  CALL.REL.NOINC `($__internal_2_$__cuda_sm10x_tcgen05_guardrail_trap_unallocated_columns_being_dealloced) ;  /* 0x0000008000b47944 */ /* 0x028fea0003c00000 */
.L_x_63:
[----:B------:R-:W-:Y:S01]  /*37f0*/  NOP ;  /* 0x0000000000007918 */ /* 0x000fe20000000000 */
[----:B----4-:R-:W-:Y:S05]  /*3800*/  EXIT ;  /* 0x000000000000794d */ /* 0x010fea0003800000 */
.L_x_47:
[----:B------:R-:W-:-:S09]  /*3810*/  UISETP.NE.OR UP2, UPT, UR8, 0x3, !UP2 ;  /* 0x000000030800788c */ /* 0x000fd2000d745670 */
[----:B------:R-:W-:Y:S05]  /*3820*/  BRA.U UP2, `(.L_x_64) ;  /* 0x0000001102147547 */ /* 0x000fea000b800000 */
[----:B------:R-:W1:Y:S01]  /*3830*/  LDC R0, c[0x0][0xb30] ;  /* 0x0002cc00ff007b82 */ /* 0x000e620000000800 */
[----:B------:R-:W2:Y:S01]  /*3840*/  LDCU.64 UR8, c[0x0][0x888] ;  /* 0x00011100ff0877ac */ /* 0x000ea20008000a00 */
[----:B------:R-:W-:Y:S02]  /*3850*/  HFMA2 R29, -RZ, RZ, 0, 0 ;  /* 0x00000000ff1d7431 */ /* 0x000fe400000001ff */
[----:B------:R-:W-:Y:S01]  /*3860*/  IMAD.MOV.U32 R31, RZ, RZ, 0x1 ;  /* 0x00000001ff1f7424 */ /* 0x000fe200078e00ff */
[----:B------:R-:W-:Y:S01]  /*3870*/  MOV R23, 0x2000 ;  /* 0x0000200000177802 */ /* 0x000fe20000000f00 */
[----:B------:R-:W4:Y:S01]  /*3880*/  LDCU.64 UR4, c[0x0][0x890] ;  /* 0x00011200ff0477ac */ /* 0x000f220008000a00 */
[----:B------:R-:W-:Y:S01]  /*3890*/  IMAD.MOV.U32 R30, RZ, RZ, RZ ;  /* 0x000000ffff1e7224 */ /* 0x000fe200078e00ff */
[----:B------:R-:W3:Y:S01]  /*38a0*/  LDC R19, c[0x0][0x370] ;  /* 0x0000dc00ff137b82 */ /* 0x000ee20000000800 */
[----:B------:R-:W-:Y:S01]  /*38b0*/  UMOV UR7, 0x400 ;  /* 0x0000040000077882 */ /* 0x000fe20000000000 */
[----:B------:R-:W-:-:S02]  /*38c0*/  UPLOP3.LUT UP1, UPT, UPT, UPT, UPT, 0x40, 0x4 ;  /* 0x000000000004789c */ /* 0x000fc40003f2e870 */
[----:B------:R-:W-:-:S04]  /*38d0*/  ULEA UR7, UR37, UR7, 0x18 ;  /* 0x0000000725077291 */ /* 0x000fc8000f8ec0ff */
[----:B------:R-:W3:Y:S01]  /*38e0*/  LDC R2, c[0x0][0xb0c] ;  /* 0x0002c300ff027b82 */ /* 0x000ee20000000800 */
[----:B------:R-:W-:Y:S02]  /*38f0*/  UIADD3 UR13, UPT, UPT, UR7, 0x48, URZ ;  /* 0x00000048070d7890 */ /* 0x000fe4000fffe0ff */
[----:B--2---:R-:W-:Y:S02]  /*3900*/  UISETP.NE.U32.AND UP2, UPT, UR8, URZ, UPT ;  /* 0x000000ff0800728c */ /* 0x004fe4000bf45070 */
[----:B------:R-:W-:Y:S02]  /*3910*/  UIADD3 UR33, UPT, UPT, UR7, 0x30, URZ ;  /* 0x0000003007217890 */ /* 0x000fe4000fffe0ff */
[----:B----4-:R-:W-:Y:S01]  /*3920*/  UISETP.NE.U32.AND UP3, UPT, UR4, URZ, UPT ;  /* 0x000000ff0400728c */ /* 0x010fe2000bf65070 */
[----:B------:R-:W2:Y:S01]  /*3930*/  LDC R18, c[0x0][0xb20] ;  /* 0x0002c800ff127b82 */ /* 0x000ea20000000800 */
[----:B-1----:R-:W-:Y:S01]  /*3940*/  ISETP.NE.AND P1, PT, R0, 0x1, PT ;  /* 0x000000010000780c */ /* 0x002fe20003f25270 */
[----:B------:R-:W-:-:S02]  /*3950*/  UISETP.NE.AND.EX UP2, UPT, UR9, URZ, UPT, UP2 ;  /* 0x000000ff0900728c */ /* 0x000fc4000bf45320 */
[----:B------:R-:W-:Y:S02]  /*3960*/  UIADD3 UR25, UPT, UPT, UR7, 0x38, URZ ;  /* 0x0000003807197890 */ /* 0x000fe4000fffe0ff */
[----:B------:R-:W-:Y:S02]  /*3970*/  UIADD3 UR17, UPT, UPT, UR7, 0x40, URZ ;  /* 0x0000004007117890 */ /* 0x000fe4000fffe0ff */
[----:B------:R-:W1:Y:S01]  /*3980*/  LDC.64 R32, c[0x0][0x348] ;  /* 0x0000d200ff207b82 */ /* 0x000e620000000a00 */
[----:B------:R-:W-:Y:S02]  /*3990*/  UPRMT UR13, UR37, 0x654, UR13 ;  /* 0x00000654250d7896 */ /* 0x000fe4000800000d */
[----:B------:R-:W-:-:S05]  /*39a0*/  UISETP.NE.AND.EX UP3, UPT, UR5, URZ, UPT, UP3 ;  /* 0x000000ff0500728c */ /* 0x000fca000bf65330 */
[----:B------:R-:W4:Y:S08]  /*39b0*/  LDC.64 R16, c[0x0][0xb10] ;  /* 0x0002c400ff107b82 */ /* 0x000f300000000a00 */
[----:B------:R-:W1:Y:S08]  /*39c0*/  LDC.64 R6, c[0x0][0xb18] ;  /* 0x0002c600ff067b82 */ /* 0x000e700000000a00 */
[----:B------:R-:W1:Y:S08]  /*39d0*/  LDC.64 R4, c[0x0][0xb28] ;  /* 0x0002ca00ff047b82 */ /* 0x000e700000000a00 */
[----:B--23--:R-:W1:Y:S02]  /*39e0*/  LDC R22, c[0x0][0x374] ;  /* 0x0000dd00ff167b82 */ /* 0x00ce640000000800 */
.L_x_75:
[C---:B------:R-:W-:Y:S02]  /*39f0*/  LEA R0, R30.reuse, UR7, 0x3 ;  /* 0x000000071e007c11 */ /* 0x040fe4000f8e18ff */
[----:B------:R-:W-:Y:S02]  /*3a00*/  SHF.L.U32 R3, R29, 0x1f, RZ ;  /* 0x0000001f1d037819 */ /* 0x000fe400000006ff */
[----:B------:R-:W-:Y:S02]  /*3a10*/  LEA R24, R30, UR7, 0x4 ;  /* 0x000000071e187c11 */ /* 0x000fe4000f8e20ff */
[----:B--2---:R-:W2:Y:S02]  /*3a20*/  SYNCS.PHASECHK.TRANS64.TRYWAIT P0, [R0+URZ+0x80], R3 ;  /* 0x00008003000075a7 */ /* 0x004ea400080011ff */
[----:B--2---:R-:W-:Y:S05]  /*3a30*/  @!P0 BRA `(.L_x_65) ;  /* 0x0000007800bc8947 */ /* 0x004fea0003800000 */
.L_x_146:
[----:B------:R-:W-:Y:S01]  /*3a40*/  ISETP.GE.AND P0, PT, R72, 0x1, PT ;  /* 0x000000014800780c */ /* 0x000fe20003f06270 */
[----:B------:R-:W3:Y:S01]  /*3a50*/  LDS.128 R24, [R24+0xf0] ;  /* 0x0000f00018187984 */ /* 0x000ee20000000c00 */
[----:B--2---:R-:W-:Y:S01]  /*3a60*/  VIADD R0, R0, 0x90 ;  /* 0x0000009000007836 */ /* 0x004fe20000000000 */
[----:B------:R-:W-:Y:S01]  /*3a70*/  @!PT LDS RZ, [RZ] ;  /* 0x00000000fffff984 */ /* 0x000fe20000000800 */
[----:B------:R-:W-:Y:S01]  /*3a80*/  @!PT LDS RZ, [RZ] ;  /* 0x00000000fffff984 */ /* 0x000fe20000000800 */
[----:B------:R-:W-:Y:S01]  /*3a90*/  @!PT LDS RZ, [RZ] ;  /* 0x00000000fffff984 */ /* 0x000fe20000000800 */
[----:B------:R-:W-:Y:S01]  /*3aa0*/  @!PT LDS RZ, [RZ] ;  /* 0x00000000fffff984 */ /* 0x000fe20000000800 */
[----:B------:R2:W-:Y:S06]  /*3ab0*/  MEMBAR.ALL.CTA ;  /* 0x0000000000007992 */ /* 0x0005ec0000008000 */
[----:B--2---:R-:W2:Y:S01]  /*3ac0*/  FENCE.VIEW.ASYNC.S ;  /* 0x00000000000073c6 */ /* 0x004ea20000000000 */
[----:B------:R-:W-:Y:S04]  /*3ad0*/  PRMT R0, RZ, 0x654, R0 ;  /* 0x00000654ff007816 */ /* 0x000fe80000000000 */
[----:B--2---:R2:W-:Y:S01]  /*3ae0*/  SYNCS.ARRIVE.TRANS64.RED.A1T0 RZ, [R0+URZ], RZ ;  /* 0x000000ff00ff79a7 */ /* 0x0045e200081004ff */
[----:B---3--:R-:W-:Y:S11]  /*3af0*/  LOP3.LUT P3, RZ, R26, 0x1, RZ, 0xc0, !PT ;  /* 0x000000011aff7812 */ /* 0x008ff6000786c0ff */
[----:B------:R-:W-:Y:S02]  /*3b00*/  @!UPT UIADD3 URZ, UPT, UPT, URZ, URZ, URZ ;  /* 0x000000fffffff290 */ /* 0x000fe4000fffe0ff */
[----:B------:R-:W-:Y:S02]  /*3b10*/  @P3 MOV R13, R24 ;  /* 0x00000018000d3202 */ /* 0x000fe40000000f00 */
[----:B------:R-:W-:Y:S01]  /*3b20*/  @P3 LOP3.LUT R8, R25, 0xffff, RZ, 0xc0, !PT ;  /* 0x0000ffff19083812 */ /* 0x000fe200078ec0ff */
[----:B--2---:R-:W-:Y:S06]  /*3b30*/  @!P0 BRA `(.L_x_66) ;  /* 0x0000000000a48947 */ /* 0x004fec0003800000 */
[----:B-1----:R-:W-:Y:S01]  /*3b40*/  IMAD.HI.U32 R35, R22, R7, RZ ;  /* 0x0000000716237227 */ /* 0x002fe200078e00ff */
[----:B------:R-:W-:Y:S02]  /*3b50*/  ISETP.NE.AND P0, PT, R6, 0x1, PT ;  /* 0x000000010600780c */ /* 0x000fe40003f05270 */
[----:B------:R-:W-:Y:S01]  /*3b60*/  ISETP.NE.AND P2, PT, R72, 0x1, PT ;  /* 0x000000014800780c */ /* 0x000fe20003f45270 */
[----:B----4-:R-:W-:Y:S01]  /*3b70*/  IMAD.HI.U32 R34, R19, R16, RZ ;  /* 0x0000001013227227 */ /* 0x010fe200078e00ff */
[----:B------:R-:W-:Y:S02]  /*3b80*/  SHF.R.U32.HI R35, RZ, R18, R35 ;  /* 0x00000012ff237219 */ /* 0x000fe40000011623 */
[----:B------:R-:W-:Y:S01]  /*3b90*/  ISETP.NE.AND P4, PT, R2, 0x1, PT ;  /* 0x000000010200780c */ /* 0x000fe20003f85270 */
[----:B------:R-:W-:Y:S01]  /*3ba0*/  IMAD.HI.U32 R36, R13, R16, RZ ;  /* 0x000000100d247227 */ /* 0x000fe200078e00ff */
[----:B------:R-:W-:Y:S02]  /*3bb0*/  SHF.R.U32.HI R34, RZ, R17, R34 ;  /* 0x00000011ff227219 */ /* 0x000fe40000011622 */
[----:B------:R-:W-:Y:S01]  /*3bc0*/  SEL R3, R22, R35, !P0 ;  /* 0x0000002316037207 */ /* 0x000fe20004000000 */
[C---:B------:R-:W-:Y:S01]  /*3bd0*/  IMAD.HI.U32 R35, R8.reuse, R7, RZ ;  /* 0x0000000708237227 */ /* 0x040fe200078e00ff */
[----:B------:R-:W-:Y:S02]  /*3be0*/  SEL R11, R19, R34, !P4 ;  /* 0x00000022130b7207 */ /* 0x000fe40006000000 */
[----:B------:R-:W-:Y:S01]  /*3bf0*/  SHF.R.U32.HI R36, RZ, R17, R36 ;  /* 0x00000011ff247219 */ /* 0x000fe20000011624 */
[----:B------:R-:W-:Y:S01]  /*3c00*/  IMAD.HI.U32 R38, R3, R4, RZ ;  /* 0x0000000403267227 */ /* 0x000fe200078e00ff */
[----:B------:R-:W-:Y:S03]  /*3c10*/  SHF.R.U32.HI R35, RZ, R18, R35 ;  /* 0x00000012ff237219 */ /* 0x000fe60000011623 */
[----:B------:R-:W-:Y:S01]  /*3c20*/  IMAD.HI.U32 R34, R11, R4, RZ ;  /* 0x000000040b227227 */ /* 0x000fe200078e00ff */
[----:B------:R-:W-:Y:S02]  /*3c30*/  @P2 SHF.R.U32.HI R3, RZ, R5, R38 ;  /* 0x00000005ff032219 */ /* 0x000fe40000011626 */
[----:B------:R-:W-:Y:S02]  /*3c40*/  SEL R9, R8, R35, !P0 ;  /* 0x0000002308097207 */ /* 0x000fe40004000000 */
[----:B------:R-:W-:Y:S01]  /*3c50*/  @P2 SHF.R.U32.HI R11, RZ, R5, R34 ;  /* 0x00000005ff0b2219 */ /* 0x000fe20000011622 */
[C---:B------:R-:W-:Y:S01]  /*3c60*/  IMAD R10, R72.reuse, R3, RZ ;  /* 0x00000003480a7224 */ /* 0x040fe200078e02ff */
[----:B------:R-:W-:Y:S01]  /*3c70*/  SEL R3, R13, R36, !P4 ;  /* 0x000000240d037207 */ /* 0x000fe20006000000 */
[C---:B------:R-:W-:Y:S03]  /*3c80*/  IMAD.HI.U32 R14, R9.reuse, R4, RZ ;  /* 0x00000004090e7227 */ /* 0x040fe600078e00ff */
[----:B------:R-:W-:Y:S01]  /*3c90*/  ISETP.GE.AND P0, PT, R9, R10, PT ;  /* 0x0000000a0900720c */ /* 0x000fe20003f06270 */
[C---:B------:R-:W-:Y:S01]  /*3ca0*/  IMAD R12, R72.reuse, R11, RZ ;  /* 0x0000000b480c7224 */ /* 0x040fe200078e02ff */
[-C--:B------:R-:W-:Y:S04]  /*3cb0*/  SHF.R.U32.HI R14, RZ, R5.reuse, R14 ;  /* 0x00000005ff0e7219 */ /* 0x080fe8000001160e */
[----:B------:R-:W-:Y:S02]  /*3cc0*/  ISETP.GE.OR P0, PT, R3, R12, P0 ;  /* 0x0000000c0300720c */ /* 0x000fe40000706670 */
[----:B------:R-:W-:Y:S05]  /*3cd0*/  SEL R15, R9, R14, !P2 ;  /* 0x0000000e090f7207 */ /* 0x000fea0005000000 */
[----:B------:R-:W-:Y:S04]  /*3ce0*/  IMAD.MOV R14, RZ, RZ, -R15 ;  /* 0x000000ffff0e7224 */ /* 0x000fe800078e0a0f */
[----:B------:R-:W-:Y:S02]  /*3cf0*/  IMAD R14, R72, R14, R9 ;  /* 0x0000000e480e7224 */ /* 0x000fe400078e0209 */
[C---:B------:R-:W-:Y:S05]  /*3d00*/  @!P0 IMAD.HI.U32 R10, R3.reuse, R4, RZ ;  /* 0x00000004030a8227 */ /* 0x040fea00078e00ff */
[----:B------:R-:W-:Y:S04]  /*3d10*/  @!P0 SHF.R.U32.HI R10, RZ, R5, R10 ;  /* 0x00000005ff0a8219 */ /* 0x000fe8000001160a */
[----:B------:R-:W-:Y:S01]  /*3d20*/  @!P0 SEL R0, R3, R10, !P2 ;  /* 0x0000000a03008207 */ /* 0x000fe20005000000 */
[----:B------:R-:W-:Y:S03]  /*3d30*/  IMAD.MOV R10, RZ, RZ, -R3 ;  /* 0x000000ffff0a7224 */ /* 0x000fe600078e0a03 */
[----:B------:R-:W-:Y:S01]  /*3d40*/  @!P0 IADD3 R15, PT, PT, R15, -R0, RZ ;  /* 0x800000000f0f8210 */ /* 0x000fe20007ffe0ff */
[----:B------:R-:W-:Y:S01]  /*3d50*/  @!P0 IMAD R0, R11, R14, R0 ;  /* 0x0000000e0b008224 */ /* 0x000fe200078e0200 */
[----:B------:R-:W-:Y:S01]  /*3d60*/  IADD3 R11, PT, PT, -R9, RZ, RZ ;  /* 0x000000ff090b7210 */ /* 0x000fe20007ffe1ff */
[----:B------:R-:W-:Y:S02]  /*3d70*/  IMAD R13, R2, R10, R13 ;  /* 0x0000000a020d7224 */ /* 0x000fe400078e020d */
[----:B------:R-:W-:Y:S02]  /*3d80*/  @!P0 IMAD R9, R15, R72, R3 ;  /* 0x000000480f098224 */ /* 0x000fe400078e0203 */
[----:B------:R-:W-:Y:S02]  /*3d90*/  @!P0 IMAD.MOV.U32 R3, RZ, RZ, R0 ;  /* 0x000000ffff038224 */ /* 0x000fe400078e0000 */
[----:B------:R-:W-:Y:S02]  /*3da0*/  IMAD R8, R6, R11, R8 ;  /* 0x0000000b06087224 */ /* 0x000fe400078e0208 */
[----:B------:R-:W-:Y:S02]  /*3db0*/  IMAD R13, R3, R2, R13 ;  /* 0x00000002030d7224 */ /* 0x000fe400078e020d */
[----:B------:R-:W-:Y:S02]  /*3dc0*/  IMAD R8, R9, R6, R8 ;  /* 0x0000000609087224 */ /* 0x000fe400078e0208 */
.L_x_66:
[----:B------:R-:W-:Y:S05]  /*3dd0*/  BRA.U UP1, `(.L_x_67) ;  /* 0x0000000101107547 */ /* 0x000fea000b800000 */
[----:B------:R-:W-:Y:S04]  /*3de0*/  MOV R0, UR6 ;  /* 0x0000000600007c02 */ /* 0x000fe80008000f00 */
[----:B------:R-:W-:Y:S04]  /*3df0*/  SHF.L.U32 R3, R0, 0x1f, RZ ;  /* 0x0000001f00037819 */ /* 0x000fe800000006ff */
[----:B------:R-:W2:Y:S02]  /*3e00*/  SYNCS.PHASECHK.TRANS64.TRYWAIT P0, [UR7+0x78], R3 ;  /* 0x00007803ff0075a7 */ /* 0x000ea40008001107 */
[----:B--2---:R-:W-:Y:S05]  /*3e10*/  @!P0 BRA `(.L_x_68) ;  /* 0x0000007400d88947 */ /* 0x004fea0003800000 */
.L_x_67:
[----:B------:R-:W-:Y:S02]  /*3e20*/  R2UR UR35, R21 ;  /* 0x00000000152372ca */ /* 0x000fe400000e0000 */
[----:B------:R-:W-:Y:S02]  /*3e30*/  R2UR UR34, R20 ;  /* 0x00000000142272ca */ /* 0x000fe400000e0000 */
[----:B------:R-:W-:Y:S02]  /*3e40*/  ISETP.NE.U32.AND P2, PT, RZ, UR4, PT ;  /* 0x00000004ff007c0c */ /* 0x000fe4000bf45070 */
[----:B------:R-:W-:Y:S02]  /*3e50*/  SHF.L.U32 R12, R31, 0x1f, RZ ;  /* 0x0000001f1f0c7819 */ /* 0x000fe400000006ff */
[----:B------:R-:W-:Y:S05]  /*3e60*/  ISETP.NE.AND.EX P2, PT, RZ, UR5, PT, P2 ;  /* 0x00000005ff007c0c */ /* 0x000fea000bf45320 */
[----:B------:R-:W-:Y:S02]  /*3e70*/  USHF.L.U32 UR35, UR35, 0x7, URZ ;  /* 0x0000000723237899 */ /* 0x000fe400080006ff */
[----:B------:R-:W-:Y:S01]  /*3e80*/  USHF.L.U32 UR34, UR34, 0x8, URZ ;  /* 0x0000000822227899 */ /* 0x000fe200080006ff */
[----:B------:R-:W-:Y:S11]  /*3e90*/  BRA.U !UP3, `(.L_x_69) ;  /* 0x000000010b347547 */ /* 0x000ff6000b800000 */
[----:B------:R-:W-:Y:S01]  /*3ea0*/  UPLOP3.LUT UP0, UPT, UPT, UPT, UP2, 0x80, 0x8 ;  /* 0x000000000008789c */ /* 0x000fe20003f0f020 */
[----:B--2---:R-:W-:Y:S02]  /*3eb0*/  HFMA2 R0, -RZ, RZ, 0, 5.9604644775390625e-08 ;  /* 0x00000001ff007431 */ /* 0x004fe400000001ff */
[----:B------:R-:W-:Y:S03]  /*3ec0*/  IMAD.MOV.U32 R171, RZ, RZ, 0x1 ;  /* 0x00000001ffab7424 */ /* 0x000fe600078e00ff */
[----:B------:R-:W-:Y:S05]  /*3ed0*/  PLOP3.LUT P0, PT, PT, PT, UP0, 0x80, 0x8 ;  /* 0x000000000008781c */ /* 0x000fea0003f0f008 */
[----:B------:R-:W2:Y:S01]  /*3ee0*/  @UP0 LDCU.64 UR10, c[0x0][0x888] ;  /* 0x00011100ff0a07ac */ /* 0x000ea20008000a00 */
[----:B------:R-:W-:Y:S07]  /*3ef0*/  @UP0 UIMAD UR8, UR36, UR4, URZ ;  /* 0x00000004240802a4 */ /* 0x000fee000f8e02ff */
[----:B------:R-:W-:Y:S01]  /*3f00*/  @!P0 PRMT R171, R0, 0x7610, R171 ;  /* 0x0000761000ab8816 */ /* 0x000fe200000000ab */
[----:B--2---:R-:W-:Y:S03]  /*3f10*/  @UP0 UIMAD.WIDE UR10, UR8, 0x4, UR10 ;  /* 0x00000004080a08a5 */ /* 0x004fe6000f8e020a */
[----:B------:R-:W2:Y:S03]  /*3f20*/  @!UP0 LDCU UR8, c[0x0][0x880] ;  /* 0x00011000ff0887ac */ /* 0x000ea60008000800 */
[----:B------:R-:W-:Y:S01]  /*3f30*/  IMAD.U32 R10, RZ, RZ, UR10 ;  /* 0x0000000aff0a7e24 */ /* 0x000fe2000f8e00ff */
[----:B------:R-:W-:Y:S05]  /*3f40*/  MOV R11, UR11 ;  /* 0x0000000b000b7c02 */ /* 0x000fea0008000f00 */
[----:B-----5:R3:W5:Y:S02]  /*3f50*/  @P0 LDG.E R81, desc[UR46][R10.64] ;  /* 0x0000002e0a510981 */ /* 0x020764000c1e1900 */
[----:B--23--:R-:W-:Y:S07]  /*3f60*/  @!P0 IMAD.U32 R81, RZ, RZ, UR8 ;  /* 0x00000008ff518e24 */ /* 0x00cfee000f8e00ff */
.L_x_69:
[----:B-----5:R-:W-:Y:S01]  /*3f70*/  @!P2 FSETP.EQ.AND P0, PT, R81, RZ, PT ;  /* 0x000000ff5100a20b */ /* 0x020fe20003f02000 */
[----:B------:R-:W-:Y:S01]  /*3f80*/  @!UPT UIADD3 URZ, UPT, UPT, URZ, URZ, URZ ;  /* 0x000000fffffff290 */ /* 0x000fe2000fffe0ff */
[----:B------:R-:W-:Y:S11]  /*3f90*/  @!P2 BRA `(.L_x_70) ;  /* 0x000000000014a947 */ /* 0x000ff60003800000 */
[----:B------:R-:W-:Y:S02]  /*3fa0*/  LOP3.LUT P2, RZ, R171, 0xff, RZ, 0xc0, !PT ;  /* 0x000000ffabff7812 */ /* 0x000fe4000784c0ff */
[----:B------:R-:W-:Y:S04]  /*3fb0*/  PLOP3.LUT P0, PT, PT, PT, UP0, 0x80, 0x8 ;  /* 0x000000000008781c */ /* 0x000fe80003f0f008 */
[----:B------:R-:W-:Y:S07]  /*3fc0*/  PLOP3.LUT P0, PT, P0, PT, PT, 0x8, 0x80 ;  /* 0x000000000080781c */ /* 0x000fee000070e170 */
[----:B------:R-:W-:Y:S11]  /*3fd0*/  @P2 FSETP.EQ.AND P0, PT, R81, RZ, PT ;  /* 0x000000ff5100220b */ /* 0x000ff60003f02000 */
[----:B------:R-:W-:Y:S02]  /*3fe0*/  @!UPT UIADD3 URZ, UPT, UPT, URZ, URZ, URZ ;  /* 0x000000fffffff290 */ /* 0x000fe4000fffe0ff */
.L_x_70:
[----:B------:R-:W3:Y:S01]  /*3ff0*/  SYNCS.PHASECHK.TRANS64.TRYWAIT P2, [UR7+0x50], R12 ;  /* 0x0000500cff0075a7 */ /* 0x000ee20008041107 */
[----:B------:R-:W-:Y:S04]  /*4000*/  ELECT P4, URZ, PT ;  /* 0x0000000000ff782f */ /* 0x000fe80003880000 */
[----:B------:R-:W-:Y:S11]  /*4010*/  PLOP3.LUT P4, PT, P0, P4, PT, 0xf2, 0x2f ;  /* 0x00000000002f781c */ /* 0x000ff60000789e72 */
[----:B------:R-:W-:Y:S02]  /*4020*/  @!UPT UIADD3 URZ, UPT, UPT, URZ, URZ, URZ ;  /* 0x000000fffffff290 */ /* 0x000fe4000fffe0ff */
[----:B-1----:R-:W-:Y:S05]  /*4030*/  @!P4 IADD3 R9, P0, PT, R32, 0x580, RZ ;  /* 0x000005802009c810 */ /* 0x002fea0007f1e0ff */
[----:B--2---:R-:W-:Y:S01]  /*4040*/  @!P4 IMAD.X R0, RZ, RZ, R33, P0 ;  /* 0x000000ffff00c224 */ /* 0x004fe200000e0621 */
[----:B---3--:R-:W-:Y:S07]  /*4050*/  @!P2 BRA `(.L_x_71) ;  /* 0x000000740060a947 */ /* 0x008fee0003800000 */
.L_x_149:
[----:B------:R-:W-:Y:S01]  /*4060*/  @!P4 R2UR UR8, R0 ;  /* 0x000000000008c2ca */ /* 0x000fe200000e0000 */
[----:B------:R-:W-:Y:S01]  /*4070*/  VOTEU.ALL UP1, P4 ;  /* 0x0000000000ff7886 */ /* 0x000fe20002020000 */
[----:B------:R-:W-:Y:S01]  /*4080*/  @!P4 R2UR UR9, R9 ;  /* 0x000000000909c2ca */ /* 0x000fe200000e0000 */
[----:B------:R-:W-:Y:S01]  /*4090*/  @!P4 IMAD.MOV.U32 R0, RZ, RZ, 0x2000 ;  /* 0x00002000ff00c424 */ /* 0x000fe200078e00ff */
[----:B------:R-:W-:Y:S01]  /*40a0*/  UMOV UR10, 0x0 ;  /* 0x00000000000a7882 */ /* 0x000fe20000000000 */
[----:B------:R-:W-:Y:S01]  /*40b0*/  UMOV UR11, 0x10000000 ;  /* 0x10000000000b7882 */ /* 0x000fe20000000000 */
[----:B------:R-:W-:Y:S01]  /*40c0*/  @!UP1 UIADD3 UR32, UPT, UPT, UR7, 0x200, URZ ;  /* 0x0000020007209890 */ /* 0x000fe2000fffe0ff */
[----:B------:R-:W-:Y:S01]  /*40d0*/  @!P4 IADD3 R9, P0, PT, R32, 0x580, RZ ;  /* 0x000005802009c810 */ /* 0x000fe20007f1e0ff */
[----:B------:R-:W-:Y:S05]  /*40e0*/  VOTEU.ALL UP1, P4 ;  /* 0x0000000000ff7886 */ /* 0x000fea0002020000 */
[----:B------:R-:W-:Y:S01]  /*40f0*/  IMAD.U32 R11, RZ, RZ, UR8 ;  /* 0x00000008ff0b7e24 */ /* 0x000fe2000f8e00ff */
[----:B------:R-:W-:Y:S01]  /*4100*/  UPRMT UR8, UR37, 0x654, UR33 ;  /* 0x0000065425087896 */ /* 0x000fe20008000021 */
[----:B------:R-:W-:Y:S03]  /*4110*/  IMAD.U32 R10, RZ, RZ, UR9 ;  /* 0x00000009ff0a7e24 */ /* 0x000fe6000f8e00ff */
[----:B------:R-:W-:Y:S02]  /*4120*/  @!P4 R2UR UR15, R11 ;  /* 0x000000000b0fc2ca */ /* 0x000fe400000e0000 */
[----:B------:R-:W-:Y:S11]  /*4130*/  @!P4 R2UR UR14, R10 ;  /* 0x000000000a0ec2ca */ /* 0x000ff600000e0000 */
[----:B------:R-:W-:Y:S02]  /*4140*/  @!UPT UIADD3 URZ, UPT, UPT, URZ, URZ, URZ ;  /* 0x000000fffffff290 */ /* 0x000fe4000fffe0ff */
[----:B------:R2:W-:Y:S01]  /*4150*/  @!UP1 UTMALDG.3D [UR32], [UR14], desc[UR10] ;  /* 0x00000a200e0095b4 */ /* 0x0005e20008011000 */
[----:B------:R3:W-:Y:S01]  /*4160*/  @!P4 SYNCS.ARRIVE.TRANS64.RED.A0TR RZ, [UR7+0x30], R0 ;  /* 0x00003000ffffc9a7 */ /* 0x0007e20008300407 */
[----:B------:R-:W-:Y:S01]  /*4170*/  SYNCS.ARRIVE.TRANS64.RED.A1T0 RZ, [UR8], RZ ;  /* 0x000000ffffff79a7 */ /* 0x000fe20008100408 */
[----:B---3--:R-:W-:Y:S01]  /*4180*/  @!P4 IMAD.X R0, RZ, RZ, R33, P0 ;  /* 0x000000ffff00c224 */ /* 0x008fe200000e0621 */
[----:B------:R-:W3:Y:S02]  /*4190*/  SYNCS.PHASECHK.TRANS64.TRYWAIT P2, [UR7+0x58], R12 ;  /* 0x0000580cff0075a7 */ /* 0x000ee40008041107 */
[----:B--23--:R-:W-:Y:S05]  /*41a0*/  @!P2 BRA `(.L_x_72) ;  /* 0x000000740024a947 */ /* 0x00cfea0003800000 */
.L_x_151:
        /* <DEDUP_REMOVED lines=8> */
[----:B------:R-:W-:Y:S01]  /*4230*/  @!UP1 UIADD3 UR24, UPT, UPT, UR7, 0x2200, URZ ;  /* 0x0000220007189890 */ /* 0x000fe2000fffe0ff */
[----:B------:R-:W-:Y:S01]  /*4240*/  VOTEU.ALL UP1, P4 ;  /* 0x0000000000ff7886 */ /* 0x000fe20002020000 */
[----:B------:R-:W-:Y:S01]  /*4250*/  UMOV UR27, UR35 ;  /* 0x00000023001b7c82 */ /* 0x000fe20008000000 */
[----:B------:R-:W-:Y:S02]  /*4260*/  UMOV UR28, UR36 ;  /* 0x00000024001c7c82 */ /* 0x000fe40008000000 */
[----:B------:R-:W-:Y:S01]  /*4270*/  IMAD.U32 R11, RZ, RZ, UR8 ;  /* 0x00000008ff0b7e24 */ /* 0x000fe2000f8e00ff */
[----:B------:R-:W-:Y:S01]  /*4280*/  UPRMT UR8, UR37, 0x654, UR25 ;  /* 0x0000065425087896 */ /* 0x000fe20008000019 */
[----:B------:R-:W-:Y:S02]  /*4290*/  IMAD.U32 R10, RZ, RZ, UR9 ;  /* 0x00000009ff0a7e24 */ /* 0x000fe4000f8e00ff */
[----:B------:R-:W-:Y:S01]  /*42a0*/  @!P4 IMAD.X R20, RZ, RZ, R33, P0 ;  /* 0x000000ffff14c224 */ /* 0x000fe200000e0621 */
[----:B------:R-:W-:Y:S02]  /*42b0*/  @!P4 R2UR UR15, R11 ;  /* 0x000000000b0fc2ca */ /* 0x000fe400000e0000 */
[----:B------:R-:W-:Y:S11]  /*42c0*/  @!P4 R2UR UR14, R10 ;  /* 0x000000000a0ec2ca */ /* 0x000ff600000e0000 */
[----:B------:R-:W-:Y:S02]  /*42d0*/  @!UPT UIADD3 URZ, UPT, UPT, URZ, URZ, URZ ;  /* 0x000000fffffff290 */ /* 0x000fe4000fffe0ff */
[----:B------:R2:W-:Y:S01]  /*42e0*/  @!UP1 UTMALDG.3D [UR24], [UR14], desc[UR10] ;  /* 0x00000a180e0095b4 */ /* 0x0005e20008011000 */
[----:B------:R2:W-:Y:S01]  /*42f0*/  @!P4 SYNCS.ARRIVE.TRANS64.RED.A0TR RZ, [UR7+0x38], R0 ;  /* 0x00003800ffffc9a7 */ /* 0x0005e20008300407 */
[----:B------:R-:W-:Y:S01]  /*4300*/  SYNCS.ARRIVE.TRANS64.RED.A1T0 RZ, [UR8], RZ ;  /* 0x000000ffffff79a7 */ /* 0x000fe20008100408 */
[----:B------:R-:W3:Y:S02]  /*4310*/  SYNCS.PHASECHK.TRANS64.TRYWAIT P2, [UR7+0x60], R12 ;  /* 0x0000600cff0075a7 */ /* 0x000ee40008041107 */
[----:B--23--:R-:W-:Y:S05]  /*4320*/  @!P2 BRA `(.L_x_73) ;  /* 0x0000007000dca947 */ /* 0x00cfea0003800000 */
.L_x_153:
[----:B------:R-:W2:Y:S01]  /*4330*/  LDC.64 R14, c[0x0][0xb10] ;  /* 0x0002c400ff0e7b82 */ /* 0x000ea20000000a00 */
[----:B------:R-:W-:Y:S01]  /*4340*/  @!P4 R2UR UR8, R20 ;  /* 0x000000001408c2ca */ /* 0x000fe200000e0000 */
[----:B------:R-:W-:Y:S01]  /*4350*/  VOTEU.ALL UP1, P4 ;  /* 0x0000000000ff7886 */ /* 0x000fe20002020000 */
[----:B------:R-:W-:Y:S01]  /*4360*/  @!P4 R2UR UR9, R21 ;  /* 0x000000001509c2ca */ /* 0x000fe200000e0000 */
[----:B------:R-:W-:Y:S01]  /*4370*/  UMOV UR10, 0x0 ;  /* 0x00000000000a7882 */ /* 0x000fe20000000000 */
[----:B------:R-:W-:Y:S03]  /*4380*/  UMOV UR11, 0x10000000 ;  /* 0x10000000000b7882 */ /* 0x000fe60000000000 */
[----:B------:R-:W3:Y:S01]  /*4390*/  LDC.64 R10, c[0x0][0xb18] ;  /* 0x0002c600ff0a7b82 */ /* 0x000ee20000000a00 */
[----:B------:R-:W-:Y:S01]  /*43a0*/  @!UP1 UIADD3 UR18, UPT, UPT, UR34, 0x80, URZ ;  /* 0x0000008022129890 */ /* 0x000fe2000fffe0ff */
[----:B------:R-:W-:Y:S01]  /*43b0*/  @P3 SHF.R.U32.HI R28, RZ, 0x10, R25 ;  /* 0x00000010ff1c3819 */ /* 0x000fe20000011619 */
[----:B------:R-:W-:Y:S01]  /*43c0*/  @!UP1 UIADD3 UR16, UPT, UPT, UR7, 0x4200, URZ ;  /* 0x0000420007109890 */ /* 0x000fe2000fffe0ff */
[----:B------:R-:W-:Y:S01]  /*43d0*/  VIADD R30, R30, 0x1 ;  /* 0x000000011e1e7836 */ /* 0x000fe20000000000 */
[----:B------:R-:W-:Y:S03]  /*43e0*/  VOTEU.ALL UP1, P4 ;  /* 0x0000000000ff7886 */ /* 0x000fe60002020000 */
[----:B------:R-:W5:Y:S01]  /*43f0*/  @!P1 LDC R0, c[0x0][0xb20] ;  /* 0x0002c800ff009b82 */ /* 0x000f620000000800 */
[----:B------:R-:W-:Y:S01]  /*4400*/  UMOV UR19, UR35 ;  /* 0x0000002300137c82 */ /* 0x000fe20008000000 */
[----:B------:R-:W-:Y:S01]  /*4410*/  IMAD.U32 R21, RZ, RZ, UR8 ;  /* 0x00000008ff157e24 */ /* 0x000fe2000f8e00ff */
[----:B------:R-:W-:Y:S05]  /*4420*/  UMOV UR20, UR36 ;  /* 0x0000002400147c82 */ /* 0x000fea0008000000 */
[----:B-1----:R-:W1:Y:S01]  /*4430*/  @!P1 LDC R3, c[0x0][0xb0c] ;  /* 0x0002c300ff039b82 */ /* 0x002e620000000800 */
[----:B------:R-:W-:Y:S01]  /*4440*/  IMAD.U32 R20, RZ, RZ, UR9 ;  /* 0x00000009ff147e24 */ /* 0x000fe2000f8e00ff */
[----:B------:R-:W-:Y:S01]  /*4450*/  UPRMT UR8, UR37, 0x654, UR17 ;  /* 0x0000065425087896 */ /* 0x000fe20008000011 */
[----:B------:R-:W-:Y:S03]  /*4460*/  @!P4 R2UR UR15, R21 ;  /* 0x00000000150fc2ca */ /* 0x000fe600000e0000 */
[----:B------:R-:W-:Y:S01]  /*4470*/  @!P4 R2UR UR14, R20 ;  /* 0x00000000140ec2ca */ /* 0x000fe200000e0000 */
[----:B------:R-:W-:Y:S11]  /*4480*/  @!P4 IMAD.MOV.U32 R20, RZ, RZ, 0x2000 ;  /* 0x00002000ff14c424 */ /* 0x000ff600078e00ff */
[----:B------:R-:W-:Y:S01]  /*4490*/  @!UPT UIADD3 URZ, UPT, UPT, URZ, URZ, URZ ;  /* 0x000000fffffff290 */ /* 0x000fe2000fffe0ff */
[----:B------:R1:W-:Y:S01]  /*44a0*/  @!UP1 UTMALDG.3D [UR16], [UR14], desc[UR10] ;  /* 0x00000a100e0095b4 */ /* 0x0003e20008011000 */
[----:B------:R1:W-:Y:S02]  /*44b0*/  @!P4 SYNCS.ARRIVE.TRANS64.RED.A0TR RZ, [UR7+0x40], R20 ;  /* 0x00004014ffffc9a7 */ /* 0x0003e40008300407 */
[----:B-1----:R-:W-:Y:S01]  /*44c0*/  @!P1 ISETP.NE.AND P2, PT, R3, 0x1, PT ;  /* 0x000000010300980c */ /* 0x002fe20003f45270 */
[C---:B--2---:R-:W-:Y:S01]  /*44d0*/  @!P1 IMAD.HI.U32 R14, R13.reuse, R14, RZ ;  /* 0x0000000e0d0e9227 */ /* 0x044fe200078e00ff */
[----:B---3--:R-:W-:Y:S03]  /*44e0*/  @!P1 ISETP.NE.AND P0, PT, R10, 0x1, PT ;  /* 0x000000010a00980c */ /* 0x008fe60003f05270 */
[C---:B------:R-:W-:Y:S01]  /*44f0*/  @!P1 IMAD.HI.U32 R11, R8.reuse, R11, RZ ;  /* 0x0000000b080b9227 */ /* 0x040fe200078e00ff */
[----:B------:R-:W-:Y:S04]  /*4500*/  @!P1 SHF.R.U32.HI R14, RZ, R15, R14 ;  /* 0x0000000fff0e9219 */ /* 0x000fe8000001160e */
[----:B-----5:R-:W-:Y:S01]  /*4510*/  @!P1 SHF.R.U32.HI R9, RZ, R0, R11 ;  /* 0x00000000ff099219 */ /* 0x020fe2000001160b */
[----:B------:R-:W-:Y:S01]  /*4520*/  SYNCS.ARRIVE.TRANS64.RED.A1T0 RZ, [UR8], RZ ;  /* 0x000000ffffff79a7 */ /* 0x000fe20008100408 */
[----:B------:R-:W-:Y:S02]  /*4530*/  @!P1 SEL R14, R13, R14, !P2 ;  /* 0x0000000e0d0e9207 */ /* 0x000fe40005000000 */
[----:B------:R-:W-:Y:S01]  /*4540*/  @!P1 SEL R9, R8, R9, !P0 ;  /* 0x0000000908099207 */ /* 0x000fe20004000000 */
[----:B------:R-:W1:Y:S04]  /*4550*/  SYNCS.PHASECHK.TRANS64.TRYWAIT P5, [UR7+0x68], R12 ;  /* 0x0000680cff0075a7 */ /* 0x000e6800080a1107 */
[----:B------:R-:W-:Y:S02]  /*4560*/  @!P1 IMAD.IADD R0, R9, 0x1, -R14 ;  /* 0x0000000109009824 */ /* 0x000fe400078e0a0e */
[----:B------:R-:W-:Y:S02]  /*4570*/  @!P1 IMAD.IADD R9, R14, 0x1, -R9 ;  /* 0x000000010e099824 */ /* 0x000fe400078e0a09 */
[----:B------:R-:W-:Y:S02]  /*4580*/  @!P1 IMAD R13, R0, R3, R13 ;  /* 0x00000003000d9224 */ /* 0x000fe400078e020d */
[----:B------:R-:W-:Y:S01]  /*4590*/  @!P1 IMAD R8, R9, R10, R8 ;  /* 0x0000000a09089224 */ /* 0x000fe200078e0208 */
[----:B-1----:R-:W-:Y:S06]  /*45a0*/  @!P5 BRA `(.L_x_74) ;  /* 0x000000700054d947 */ /* 0x002fec0003800000 */
.L_x_155:
[----:B-1----:R-:W-:Y:S01]  /*45b0*/  @!P4 IADD3 R3, P0, PT, R32, 0x580, RZ ;  /* 0x000005802003c810 */ /* 0x002fe20007f1e0ff */
[----:B------:R-:W-:Y:S01]  /*45c0*/  VOTEU.ALL UP1, P4 ;  /* 0x0000000000ff7886 */ /* 0x000fe20002020000 */
[----:B------:R-:W-:Y:S01]  /*45d0*/  UMOV UR18, 0x0 ;  /* 0x0000000000127882 */ /* 0x000fe20000000000 */
[----:B------:R-:W-:Y:S01]  /*45e0*/  UMOV UR19, 0x10000000 ;  /* 0x1000000000137882 */ /* 0x000fe20000000000 */
[----:B------:R-:W-:Y:S01]  /*45f0*/  @!P4 R2UR UR9, R3 ;  /* 0x000000000309c2ca */ /* 0x000fe200000e0000 */
[----:B------:R-:W-:Y:S01]  /*4600*/  @!P4 IMAD.X R0, RZ, RZ, R33, P0 ;  /* 0x000000ffff00c224 */ /* 0x000fe200000e0621 */
[----:B------:R-:W-:Y:S01]  /*4610*/  @!UP1 UIADD3 UR10, UPT, UPT, UR34, 0xc0, URZ ;  /* 0x000000c0220a9890 */ /* 0x000fe2000fffe0ff */
[----:B------:R-:W-:Y:S01]  /*4620*/  ISETP.NE.AND P0, PT, R30, 0x2, PT ;  /* 0x000000021e00780c */ /* 0x000fe20003f05270 */
[----:B------:R-:W-:Y:S01]  /*4630*/  UMOV UR11, UR35 ;  /* 0x00000023000b7c82 */ /* 0x000fe20008000000 */
[----:B------:R-:W-:Y:S01]  /*4640*/  UMOV UR12, UR36 ;  /* 0x00000024000c7c82 */ /* 0x000fe20008000000 */
[----:B------:R-:W-:Y:S01]  /*4650*/  @!P4 R2UR UR8, R0 ;  /* 0x000000000008c2ca */ /* 0x000fe200000e0000 */
[----:B------:R-:W-:Y:S01]  /*4660*/  IMAD.IADD R20, R8, 0x1, R147 ;  /* 0x0000000108147824 */ /* 0x000fe200078e0293 */
[----:B------:R-:W-:Y:S01]  /*4670*/  @P3 R2UR UR36, R28 ;  /* 0x000000001c2432ca */ /* 0x000fe200000e0000 */
[----:B------:R-:W-:Y:S01]  /*4680*/  IMAD.IADD R21, R13, 0x1, R170 ;  /* 0x000000010d157824 */ /* 0x000fe200078e02aa */
[----:B------:R-:W-:Y:S02]  /*4690*/  SEL R0, RZ, 0x1, P0 ;  /* 0x00000001ff007807 */ /* 0x000fe40000000000 */
[----:B------:R-:W-:Y:S01]  /*46a0*/  LOP3.LUT R31, R31, 0x1, RZ, 0x3c, !PT ;  /* 0x000000011f1f7812 */ /* 0x000fe200078e3cff */
[----:B------:R-:W-:Y:S01]  /*46b0*/  IMAD.U32 R10, RZ, RZ, UR9 ;  /* 0x00000009ff0a7e24 */ /* 0x000fe2000f8e00ff */
[----:B------:R-:W-:Y:S01]  /*46c0*/  @!UP1 UIADD3 UR9, UPT, UPT, UR7, 0x48, URZ ;  /* 0x0000004807099890 */ /* 0x000fe2000fffe0ff */
[----:B------:R-:W-:Y:S02]  /*46d0*/  LOP3.LUT R29, R29, R0, RZ, 0x3c, !PT ;  /* 0x000000001d1d7212 */ /* 0x000fe400078e3cff */
[----:B------:R-:W-:Y:S02]  /*46e0*/  SEL R30, R30, RZ, P0 ;  /* 0x000000ff1e1e7207 */ /* 0x000fe40000000000 */
[----:B------:R-:W-:Y:S01]  /*46f0*/  IMAD.U32 R11, RZ, RZ, UR8 ;  /* 0x00000008ff0b7e24 */ /* 0x000fe2000f8e00ff */
[----:B------:R-:W-:Y:S01]  /*4700*/  @!P4 R2UR UR14, R10 ;  /* 0x000000000a0ec2ca */ /* 0x000fe200000e0000 */
[----:B------:R-:W-:Y:S01]  /*4710*/  @!UP1 UIADD3 UR8, UPT, UPT, UR7, 0x6200, URZ ;  /* 0x0000620007089890 */ /* 0x000fe2000fffe0ff */
[----:B------:R-:W-:Y:S02]  /*4720*/  VOTEU.ALL UP1, P4 ;  /* 0x0000000000ff7886 */ /* 0x000fe40002020000 */
[----:B------:R-:W-:Y:S11]  /*4730*/  @!P4 R2UR UR15, R11 ;  /* 0x000000000b0fc2ca */ /* 0x000ff600000e0000 */
[----:B------:R-:W-:Y:S02]  /*4740*/  @!UPT UIADD3 URZ, UPT, UPT, URZ, URZ, URZ ;  /* 0x000000fffffff290 */ /* 0x000fe4000fffe0ff */
[----:B------:R2:W-:Y:S01]  /*4750*/  @!UP1 UTMALDG.3D [UR8], [UR14], desc[UR18] ;  /* 0x000012080e0095b4 */ /* 0x0005e20008011000 */
[----:B------:R2:W-:Y:S01]  /*4760*/  @!P4 SYNCS.ARRIVE.TRANS64.RED.A0TR RZ, [UR7+0x48], R23 ;  /* 0x00004817ffffc9a7 */ /* 0x0005e20008300407 */
[----:B------:R-:W-:Y:S01]  /*4770*/  UPLOP3.LUT UP1, UPT, UPT, UPT, UPT, 0x80, 0x8 ;  /* 0x000000000008789c */ /* 0x000fe20003f2f070 */
[----:B------:R-:W-:Y:S01]  /*4780*/  SYNCS.ARRIVE.TRANS64.RED.A1T0 RZ, [UR13], RZ ;  /* 0x000000ffffff79a7 */ /* 0x000fe2000810040d */
[----:B------:R-:W-:Y:S09]  /*4790*/  @P3 BRA `(.L_x_75) ;  /* 0xfffffff000943947 */ /* 0x000ff2000383ffff */
[----:B------:R-:W-:-:S04]  /*47a0*/  SHF.L.U32 R3, R31, 0x1f, RZ ;  /* 0x0000001f1f037819 */ /* 0x000fc800000006ff */
[----:B------:R-:W1:Y:S02]  /*47b0*/  SYNCS.PHASECHK.TRANS64.TRYWAIT P0, [UR7+0x50], R3 ;  /* 0x00005003ff0075a7 */ /* 0x000e640008001107 */
[----:B-1----:R-:W-:Y:S05]  /*47c0*/  @!P0 BRA `(.L_x_76) ;  /* 0x0000006c00e48947 */ /* 0x002fea0003800000 */
.L_x_157:
[----:B------:R-:W3:Y:S02]  /*47d0*/  SYNCS.PHASECHK.TRANS64.TRYWAIT P0, [UR7+0x58], R3 ;  /* 0x00005803ff0075a7 */ /* 0x000ee40008001107 */
[----:B---3--:R-:W-:Y:S05]  /*47e0*/  @!P0 BRA `(.L_x_77) ;  /* 0x0000006c00f48947 */ /* 0x008fea0003800000 */
.L_x_159:
[----:B------:R-:W3:Y:S02]  /*47f0*/  SYNCS.PHASECHK.TRANS64.TRYWAIT P0, [UR7+0x60], R3 ;  /* 0x00006003ff0075a7 */ /* 0x000ee40008001107 */
[----:B---3--:R-:W-:Y:S05]  /*4800*/  @!P0 BRA `(.L_x_78) ;  /* 0x0000007000048947 */ /* 0x008fea0003800000 */
.L_x_161:
[----:B-1----:R-:W-:-:S07]  /*4810*/  MOV R0, UR7 ;  /* 0x0000000700007c02 */ /* 0x002fce0008000f00 */
.L_x_79:
[----:B-1----:R-:W-:-:S04]  /*4820*/  SHF.L.U32 R3, R31, 0x1f, RZ ;  /* 0x0000001f1f037819 */ /* 0x002fc800000006ff */
[----:B------:R1:W3:Y:S03]  /*4830*/  SYNCS.PHASECHK.TRANS64.TRYWAIT P0, [R0+URZ+0x68], R3 ;  /* 0x00006803000075a7 */ /* 0x0002e600080011ff */
[----:B---3--:R-:W-:Y:S05]  /*4840*/  @!P0 NANOSLEEP.SYNCS 0x989680 ;  /* 0x009896800000895d */ /* 0x008fea0003900000 */
[----:B------:R-:W3:Y:S02]  /*4850*/  @!P0 SYNCS.PHASECHK.TRANS64 P0, [R0+URZ+0x68], R3 ;  /* 0x00006803000085a7 */ /* 0x000ee400080010ff */
[----:B--23--:R-:W-:Y:S05]  /*4860*/  @P0 EXIT ;  /* 0x000000000000094d */ /* 0x00cfea0003800000 */
[----:B------:R-:W-:Y:S05]  /*4870*/  BRA `(.L_x_79) ;  /* 0xfffffffc00e87947 */ /* 0x000fea000383ffff */
.L_x_64:
[----:B------:R-:W-:-:S06]  /*4880*/  UISETP.GE.AND UP1, UPT, UR8, 0x4, UPT ;  /* 0x000000040800788c */ /* 0x000fcc000bf26270 */
[----:B------:R-:W-:-:S13]  /*4890*/  PLOP3.LUT P0, PT, PT, PT, UP1, 0x80, 0x8 ;  /* 0x000000000008781c */ /* 0x000fda0003f0f018 */
[----:B------:R-:W-:Y:S05]  /*48a0*/  @!P0 EXIT ;  /* 0x000000000000894d */ /* 0x000fea0003800000 */
[----:B------:R-:W-:Y:S01]  /*48b0*/  BAR.SYNC.DEFER_BLOCKING 0x6, 0xa0 ;  /* 0x0182800000007b1d */ /* 0x000fe20000010000 */
[C---:B------:R-:W-:Y:S01]  /*48c0*/  IMAD.SHL.U32 R3, R185.reuse, 0x40, RZ ;  /* 0x00000040b9037824 */ /* 0x040fe200078e00ff */
[C---:B------:R-:W-:Y:S01]  /*48d0*/  LOP3.LUT R189, R185.reuse, 0x60, RZ, 0xc0, !PT ;  /* 0x00000060b9bd7812 */ /* 0x040fe200078ec0ff */
[C---:B------:R-:W-:Y:S01]  /*48e0*/  IMAD.SHL.U32 R172, R185.reuse, 0x8, RZ ;  /* 0x00000008b9ac7824 */ /* 0x040fe200078e00ff */
[C---:B------:R-:W-:Y:S01]  /*48f0*/  LOP3.LUT R187, R185.reuse, 0x2, RZ, 0xc0, !PT ;  /* 0x00000002b9bb7812 */ /* 0x040fe200078ec0ff */
[----:B------:R-:W-:Y:S01]  /*4900*/  IMAD.U32 R79, R185, 0x10000, RZ ;  /* 0x00010000b94f7824 */ /* 0x000fe200078e00ff */
[----:B------:R-:W-:Y:S02]  /*4910*/  UMOV UR49, 0x400 ;  /* 0x0000040000317882 */ /* 0x000fe40000000000 */
[----:B------:R-:W1:Y:S01]  /*4920*/  LDC R177, c[0x0][0x370] ;  /* 0x0000dc00ffb17b82 */ /* 0x000e620000000800 */
[----:B------:R-:W-:Y:S01]  /*4930*/  ULEA UR49, UR37, UR49, 0x18 ;  /* 0x0000003125317291 */ /* 0x000fe2000f8ec0ff */
[----:B------:R-:W-:Y:S01]  /*4940*/  LOP3.LUT R5, R3, 0x180, RZ, 0xc0, !PT ;  /* 0x0000018003057812 */ /* 0x000fe200078ec0ff */
[----:B------:R-:W-:Y:S01]  /*4950*/  HFMA2 R191, -RZ, RZ, 0, 0 ;  /* 0x00000000ffbf7431 */ /* 0x000fe200000001ff */
[----:B------:R-:W-:Y:S01]  /*4960*/  LOP3.LUT R79, R79, 0x600000, RZ, 0xc0, !PT ;  /* 0x006000004f4f7812 */ /* 0x000fe200078ec0ff */
[----:B------:R-:W-:Y:S01]  /*4970*/  UIADD3 UR4, UPT, UPT, UR49, 0x8200, URZ ;  /* 0x0000820031047890 */ /* 0x000fe2000fffe0ff */
[----:B------:R-:W-:Y:S01]  /*4980*/  LOP3.LUT R172, R5, 0x30, R172, 0xf8, !PT ;  /* 0x0000003005ac7812 */ /* 0x000fe200078ef8ac */
[----:B------:R-:W-:Y:S01]  /*4990*/  IMAD.MOV.U32 R76, RZ, RZ, RZ ;  /* 0x000000ffff4c7224 */ /* 0x000fe200078e00ff */
[----:B------:R-:W2:Y:S01]  /*49a0*/  LDC R74, c[0x0][0xb0c] ;  /* 0x0002c300ff4a7b82 */ /* 0x000ea20000000800 */
[----:B------:R-:W-:-:S02]  /*49b0*/  LOP3.LUT R185, R185, 0x4, RZ, 0xc0, !PT ;  /* 0x00000004b9b97812 */ /* 0x000fc400078ec0ff */
[----:B------:R-:W-:Y:S02]  /*49c0*/  CS2R R182, SRZ ;  /* 0x0000000000b67805 */ /* 0x000fe4000001ff00 */
[----:B------:R-:W-:Y:S02]  /*49d0*/  LOP3.LUT R172, R172, 0x1e40, R3, 0xf8, !PT ;  /* 0x00001e40acac7812 */ /* 0x000fe400078ef803 */
[----:B------:R-:W-:Y:S02]  /*49e0*/  CS2R R180, SRZ ;  /* 0x0000000000b47805 */ /* 0x000fe4000001ff00 */
[----:B------:R-:W-:Y:S01]  /*49f0*/  IADD3 R184, PT, PT, -R185, 0x2, RZ ;  /* 0x00000002b9b87810 */ /* 0x000fe20007ffe1ff */
[----:B------:R-:W-:Y:S01]  /*4a00*/  IMAD.MOV R176, RZ, RZ, -R187 ;  /* 0x000000ffffb07224 */ /* 0x000fe200078e0abb */
[----:B------:R-:W-:Y:S01]  /*4a10*/  MOV R188, UR4 ;  /* 0x0000000400bc7c02 */ /* 0x000fe20008000f00 */
[----:B------:R-:W4:Y:S01]  /*4a20*/  LDC R174, c[0x0][0xb20] ;  /* 0x0002c800ffae7b82 */ /* 0x000f220000000800 */
[----:B------:R-:W3:Y:S01]  /*4a30*/  LDS R0, [UR49+0x110] ;  /* 0x00011031ff007984 */ /* 0x000ee20008000800 */
[----:B------:R-:W-:Y:S01]  /*4a40*/  VIADD R186, R172, UR49 ;  /* 0x00000031acba7c36 */ /* 0x000fe20008000000 */
[----:B------:R-:W1:Y:S01]  /*4a50*/  LDCU.64 UR52, c[0x0][0x348] ;  /* 0x00006900ff3477ac */ /* 0x000e620008000a00 */
[----:B------:R-:W-:-:S02]  /*4a60*/  IMAD.MOV R175, RZ, RZ, -R185 ;  /* 0x000000ffffaf7224 */ /* 0x000fc400078e0ab9 */
[----:B------:R-:W-:Y:S01]  /*4a70*/  VIADD R186, R186, 0x200 ;  /* 0x00000200baba7836 */ /* 0x000fe20000000000 */
[----:B------:R-:W1:Y:S01]  /*4a80*/  LDCU.64 UR38, c[0x0][0x888] ;  /* 0x00011100ff2677ac */ /* 0x000e620008000a00 */
[----:B------:R-:W1:Y:S01]  /*4a90*/  LDC R73, c[0x0][0xb30] ;  /* 0x0002cc00ff497b82 */ /* 0x000e620000000800 */
[----:B------:R-:W1:Y:S01]  /*4aa0*/  LDCU.64 UR44, c[0x0][0x890] ;  /* 0x00011200ff2c77ac */ /* 0x000e620008000a00 */
[----:B------:R-:W-:-:S06]  /*4ab0*/  UIADD3 UR48, UPT, UPT, UR49, 0x200, URZ ;  /* 0x0000020031307890 */ /* 0x000fcc000fffe0ff */
[----:B------:R-:W1:Y:S08]  /*4ac0*/  LDC.64 R168, c[0x0][0xb10] ;  /* 0x0002c400ffa87b82 */ /* 0x000e700000000a00 */
[----:B------:R-:W1:Y:S08]  /*4ad0*/  LDC.64 R70, c[0x0][0xb18] ;  /* 0x0002c600ff467b82 */ /* 0x000e700000000a00 */
[----:B------:R-:W1:Y:S08]  /*4ae0*/  LDC.64 R68, c[0x0][0xb28] ;  /* 0x0002ca00ff447b82 */ /* 0x000e700000000a00 */
[----:B------:R-:W1:Y:S01]  /*4af0*/  LDC.64 R166, c[0x0][0x8b0] ;  /* 0x00022c00ffa67b82 */ /* 0x000e620000000a00 */
[----:B---3--:R-:W-:-:S07]  /*4b00*/  IMAD.IADD R79, R0, 0x1, R79 ;  /* 0x00000001004f7824 */ /* 0x008fce00078e024f */
[----:B------:R-:W3:Y:S08]  /*4b10*/  LDC.64 R164, c[0x0][0x8a8] ;  /* 0x00022a00ffa47b82 */ /* 0x000ef00000000a00 */
[----:B--2-4-:R-:W1:Y:S02]  /*4b20*/  LDC R178, c[0x0][0x374] ;  /* 0x0000dd00ffb27b82 */ /* 0x014e640000000800 */
.L_x_124:
[C---:B------:R-:W-:Y:S02]  /*4b30*/  LEA R0, R191.reuse, UR49, 0x3 ;  /* 0x00000031bf007c11 */ /* 0x040fe4000f8e18ff */
[----:B------:R-:W-:Y:S02]  /*4b40*/  SHF.L.U32 R3, R182, 0x1f, RZ ;  /* 0x0000001fb6037819 */ /* 0x000fe400000006ff */
[----:B------:R-:W-:Y:S02]  /*4b50*/  LEA R16, R191, UR49, 0x4 ;  /* 0x00000031bf107c11 */ /* 0x000fe4000f8e20ff */
[----:B------:R-:W2:Y:S02]  /*4b60*/  SYNCS.PHASECHK.TRANS64.TRYWAIT P0, [R0+URZ+0x80], R3 ;  /* 0x00008003000075a7 */ /* 0x000ea400080011ff */
[----:B-12---:R-:W-:Y:S05]  /*4b70*/  @!P0 BRA `(.L_x_80) ;  /* 0x0000006c00408947 */ /* 0x006fea0003800000 */
.L_x_162:
[----:B------:R-:W4:Y:S01]  /*4b80*/  LDC.64 R12, c[0x0][0xb10] ;  /* 0x0002c400ff0c7b82 */ /* 0x000f220000000a00 */
[----:B------:R-:W3:Y:S01]  /*4b90*/  LDS.128 R16, [R16+0xf0] ;  /* 0x0000f00010107984 */ /* 0x000ee20000000c00 */
[----:B-1----:R-:W-:Y:S01]  /*4ba0*/  ISETP.NE.AND P1, PT, R73, 0x1, PT ;  /* 0x000000014900780c */ /* 0x002fe20003f25270 */
[----:B--2---:R-:W-:Y:S01]  /*4bb0*/  VIADD R0, R0, 0x90 ;  /* 0x0000009000007836 */ /* 0x004fe20000000000 */
[----:B------:R-:W-:Y:S04]  /*4bc0*/  ISETP.GE.AND P0, PT, R72, 0x1, PT ;  /* 0x000000014800780c */ /* 0x000fe80003f06270 */
[----:B------:R-:W1:Y:S01]  /*4bd0*/  LDC.64 R10, c[0x0][0xb18] ;  /* 0x0002c600ff0a7b82 */ /* 0x000e620000000a00 */
[----:B------:R-:W-:Y:S01]  /*4be0*/  PRMT R0, RZ, 0x654, R0 ;  /* 0x00000654ff007816 */ /* 0x000fe20000000000 */
[----:B------:R-:W-:Y:S01]  /*4bf0*/  @!PT LDS RZ, [RZ] ;  /* 0x00000000fffff984 */ /* 0x000fe20000000800 */
[----:B------:R-:W-:Y:S01]  /*4c00*/  @!PT LDS RZ, [RZ] ;  /* 0x00000000fffff984 */ /* 0x000fe20000000800 */
[----:B------:R-:W-:Y:S01]  /*4c10*/  @!PT LDS RZ, [RZ] ;  /* 0x00000000fffff984 */ /* 0x000fe20000000800 */
[----:B------:R-:W-:Y:S01]  /*4c20*/  @!PT LDS RZ, [RZ] ;  /* 0x00000000fffff984 */ /* 0x000fe20000000800 */
[----:B------:R2:W-:Y:S06]  /*4c30*/  MEMBAR.ALL.CTA ;  /* 0x0000000000007992 */ /* 0x0005ec0000008000 */
[----:B--2---:R-:W2:Y:S01]  /*4c40*/  FENCE.VIEW.ASYNC.S ;  /* 0x00000000000073c6 */ /* 0x004ea20000000000 */
[----:B------:R-:W1:Y:S08]  /*4c50*/  @!P1 LDC R14, c[0x0][0xb20] ;  /* 0x0002c800ff0e9b82 */ /* 0x000e700000000800 */
[----:B------:R-:W1:Y:S01]  /*4c60*/  @!P1 LDC R9, c[0x0][0xb0c] ;  /* 0x0002c300ff099b82 */ /* 0x000e620000000800 */
[----:B--2---:R2:W-:Y:S01]  /*4c70*/  SYNCS.ARRIVE.TRANS64.RED.A1T0 RZ, [R0+URZ], RZ ;  /* 0x000000ff00ff79a7 */ /* 0x0045e200081004ff */
[----:B---3--:R-:W-:Y:S04]  /*4c80*/  LOP3.LUT P4, RZ, R18, 0x1, RZ, 0xc0, !PT ;  /* 0x0000000112ff7812 */ /* 0x008fe8000788c0ff */
[----:B------:R-:W-:Y:S09]  /*4c90*/  P2R R190, PR, RZ, 0x10 ;  /* 0x00000010ffbe7803 */ /* 0x000ff20000000000 */
[----:B------:R-:W-:Y:S02]  /*4ca0*/  @P4 MOV R77, R16 ;  /* 0x00000010004d4202 */ /* 0x000fe40000000f00 */
[----:B------:R-:W-:Y:S01]  /*4cb0*/  @P4 LOP3.LUT R75, R17, 0xffff, RZ, 0xc0, !PT ;  /* 0x0000ffff114b4812 */ /* 0x000fe200078ec0ff */
[----:B--2-4-:R-:W-:Y:S06]  /*4cc0*/  @!P0 BRA `(.L_x_81) ;  /* 0x0000000000a48947 */ /* 0x014fec0003800000 */
[----:B------:R-:W-:Y:S01]  /*4cd0*/  IMAD.HI.U32 R23, R178, R71, RZ ;  /* 0x00000047b2177227 */ /* 0x000fe200078e00ff */
[----:B------:R-:W-:Y:S02]  /*4ce0*/  ISETP.NE.AND P0, PT, R70, 0x1, PT ;  /* 0x000000014600780c */ /* 0x000fe40003f05270 */
[----:B------:R-:W-:Y:S01]  /*4cf0*/  ISETP.NE.AND P2, PT, R72, 0x1, PT ;  /* 0x000000014800780c */ /* 0x000fe20003f45270 */
[----:B------:R-:W-:Y:S01]  /*4d00*/  IMAD.HI.U32 R22, R177, R168, RZ ;  /* 0x000000a8b1167227 */ /* 0x000fe200078e00ff */
[----:B------:R-:W-:Y:S02]  /*4d10*/  SHF.R.U32.HI R23, RZ, R174, R23 ;  /* 0x000000aeff177219 */ /* 0x000fe40000011617 */
[----:B------:R-:W-:Y:S01]  /*4d20*/  ISETP.NE.AND P3, PT, R74, 0x1, PT ;  /* 0x000000014a00780c */ /* 0x000fe20003f65270 */
[----:B------:R-:W-:Y:S01]  /*4d30*/  IMAD.HI.U32 R26, R77, R168, RZ ;  /* 0x000000a84d1a7227 */ /* 0x000fe200078e00ff */
[----:B------:R-:W-:Y:S02]  /*4d40*/  SHF.R.U32.HI R22, RZ, R169, R22 ;  /* 0x000000a9ff167219 */ /* 0x000fe40000011616 */
[----:B------:R-:W-:Y:S01]  /*4d50*/  SEL R3, R178, R23, !P0 ;  /* 0x00000017b2037207 */ /* 0x000fe20004000000 */
[----:B------:R-:W-:Y:S01]  /*4d60*/  IMAD.HI.U32 R23, R75, R71, RZ ;  /* 0x000000474b177227 */ /* 0x000fe200078e00ff */
[----:B------:R-:W-:Y:S02]  /*4d70*/  SEL R7, R177, R22, !P3 ;  /* 0x00000016b1077207 */ /* 0x000fe40005800000 */
[----:B------:R-:W-:Y:S01]  /*4d80*/  SHF.R.U32.HI R26, RZ, R169, R26 ;  /* 0x000000a9ff1a7219 */ /* 0x000fe2000001161a */
[-C--:B------:R-:W-:Y:S04]  /*4d90*/  IMAD.HI.U32 R22, R3, R68.reuse, RZ ;  /* 0x0000004403167227 */ /* 0x080fe800078e00ff */
[----:B------:R-:W-:Y:S01]  /*4da0*/  IMAD.HI.U32 R24, R7, R68, RZ ;  /* 0x0000004407187227 */ /* 0x000fe200078e00ff */
[-C--:B------:R-:W-:Y:S02]  /*4db0*/  @P2 SHF.R.U32.HI R3, RZ, R69.reuse, R22 ;  /* 0x00000045ff032219 */ /* 0x080fe40000011616 */
[----:B------:R-:W-:Y:S02]  /*4dc0*/  SHF.R.U32.HI R22, RZ, R174, R23 ;  /* 0x000000aeff167219 */ /* 0x000fe40000011617 */
[----:B------:R-:W-:Y:S01]  /*4dd0*/  @P2 SHF.R.U32.HI R7, RZ, R69, R24 ;  /* 0x00000045ff072219 */ /* 0x000fe20000011618 */
[C---:B------:R-:W-:Y:S01]  /*4de0*/  IMAD R2, R72.reuse, R3, RZ ;  /* 0x0000000348027224 */ /* 0x040fe200078e02ff */
[----:B------:R-:W-:Y:S02]  /*4df0*/  SEL R5, R75, R22, !P0 ;  /* 0x000000164b057207 */ /* 0x000fe40004000000 */
[----:B------:R-:W-:Y:S01]  /*4e00*/  SEL R3, R77, R26, !P3 ;  /* 0x0000001a4d037207 */ /* 0x000fe20005800000 */
[----:B------:R-:W-:Y:S01]  /*4e10*/  IMAD R4, R72, R7, RZ ;  /* 0x0000000748047224 */ /* 0x000fe200078e02ff */
[C---:B------:R-:W-:Y:S01]  /*4e20*/  ISETP.GE.AND P0, PT, R5.reuse, R2, PT ;  /* 0x000000020500720c */ /* 0x040fe20003f06270 */
[----:B------:R-:W-:Y:S03]  /*4e30*/  IMAD.HI.U32 R6, R5, R68, RZ ;  /* 0x0000004405067227 */ /* 0x000fe600078e00ff */
[----:B------:R-:W-:Y:S01]  /*4e40*/  ISETP.GE.OR P0, PT, R3, R4, P0 ;  /* 0x000000040300720c */ /* 0x000fe20000706670 */
[----:B------:R-:W-:Y:S01]  /*4e50*/  IMAD.MOV R4, RZ, RZ, -R3 ;  /* 0x000000ffff047224 */ /* 0x000fe200078e0a03 */
[-C--:B------:R-:W-:Y:S03]  /*4e60*/  SHF.R.U32.HI R6, RZ, R69.reuse, R6 ;  /* 0x00000045ff067219 */ /* 0x080fe60000011606 */
[----:B------:R-:W-:Y:S01]  /*4e70*/  IMAD R77, R74, R4, R77 ;  /* 0x000000044a4d7224 */ /* 0x000fe200078e024d */
[----:B------:R-:W-:Y:S05]  /*4e80*/  SEL R15, R5, R6, !P2 ;  /* 0x00000006050f7207 */ /* 0x000fea0005000000 */
[----:B------:R-:W-:Y:S02]  /*4e90*/  IMAD.MOV R6, RZ, RZ, -R15 ;  /* 0x000000ffff067224 */ /* 0x000fe400078e0a0f */
[C---:B------:R-:W-:Y:S04]  /*4ea0*/  @!P0 IMAD.HI.U32 R2, R3.reuse, R68, RZ ;  /* 0x0000004403028227 */ /* 0x040fe800078e00ff */
[----:B------:R-:W-:Y:S01]  /*4eb0*/  IMAD R6, R72, R6, R5 ;  /* 0x0000000648067224 */ /* 0x000fe200078e0205 */
[----:B------:R-:W-:Y:S04]  /*4ec0*/  @!P0 SHF.R.U32.HI R2, RZ, R69, R2 ;  /* 0x00000045ff028219 */ /* 0x000fe80000011602 */
[----:B------:R-:W-:Y:S02]  /*4ed0*/  @!P0 SEL R0, R3, R2, !P2 ;  /* 0x0000000203008207 */ /* 0x000fe40005000000 */
[----:B------:R-:W-:Y:S02]  /*4ee0*/  IADD3 R2, PT, PT, -R5, RZ, RZ ;  /* 0x000000ff05027210 */ /* 0x000fe40007ffe1ff */
[----:B------:R-:W-:Y:S01]  /*4ef0*/  @!P0 IADD3 R8, PT, PT, R15, -R0, RZ ;  /* 0x800000000f088210 */ /* 0x000fe20007ffe0ff */
[----:B------:R-:W-:Y:S02]  /*4f00*/  @!P0 IMAD R0, R7, R6, R0 ;  /* 0x0000000607008224 */ /* 0x000fe400078e0200 */
[----:B------:R-:W-:Y:S02]  /*4f10*/  IMAD R75, R70, R2, R75 ;  /* 0x00000002464b7224 */ /* 0x000fe400078e024b */
[----:B------:R-:W-:Y:S02]  /*4f20*/  @!P0 IMAD R5, R8, R72, R3 ;  /* 0x0000004808058224 */ /* 0x000fe400078e0203 */
[----:B------:R-:W-:Y:S04]  /*4f30*/  @!P0 IMAD.MOV.U32 R3, RZ, RZ, R0 ;  /* 0x000000ffff038224 */ /* 0x000fe800078e0000 */
[----:B------:R-:W-:Y:S02]  /*4f40*/  IMAD R77, R3, R74, R77 ;  /* 0x0000004a034d7224 */ /* 0x000fe400078e024d */
[----:B------:R-:W-:Y:S07]  /*4f50*/  IMAD R75, R5, R70, R75 ;  /* 0x00000046054b7224 */ /* 0x000fee00078e024b */
.L_x_81:
[----:B-1----:R-:W-:Y:S01]  /*4f60*/  @!P1 ISETP.NE.AND P0, PT, R10, 0x1, PT ;  /* 0x000000010a00980c */ /* 0x002fe20003f05270 */
[----:B------:R-:W-:Y:S01]  /*4f70*/  @!P1 IMAD.HI.U32 R0, R77, R12, RZ ;  /* 0x0000000c4d009227 */ /* 0x000fe200078e00ff */
[----:B------:R-:W-:Y:S01]  /*4f80*/  @!P1 ISETP.NE.AND P2, PT, R9, 0x1, PT ;  /* 0x000000010900980c */ /* 0x000fe20003f45270 */
[----:B------:R-:W-:Y:S01]  /*4f90*/  ULOP3.LUT UP0, URZ, UR48, 0x1b0, URZ, 0xc0, !UPT ;  /* 0x000001b030ff7892 */ /* 0x000fe2000f80c0ff */
[----:B------:R-:W-:Y:S01]  /*4fa0*/  R2UR UR42, R21 ;  /* 0x00000000152a72ca */ /* 0x000fe200000e0000 */
[----:B------:R-:W-:Y:S01]  /*4fb0*/  @!P1 IMAD.HI.U32 R3, R75, R11, RZ ;  /* 0x0000000b4b039227 */ /* 0x000fe200078e00ff */
[----:B------:R-:W-:Y:S02]  /*4fc0*/  @!P1 SHF.R.U32.HI R0, RZ, R13, R0 ;  /* 0x0000000dff009219 */ /* 0x000fe40000011600 */
[----:B------:R-:W-:Y:S01]  /*4fd0*/  R2UR UR41, R20 ;  /* 0x00000000142972ca */ /* 0x000fe200000e0000 */
[----:B------:R-:W-:Y:S01]  /*4fe0*/  VIADD R191, R191, 0x1 ;  /* 0x00000001bfbf7836 */ /* 0x000fe20000000000 */
[----:B------:R-:W-:Y:S02]  /*4ff0*/  @!P1 SHF.R.U32.HI R2, RZ, R14, R3 ;  /* 0x0000000eff029219 */ /* 0x000fe40000011603 */
[----:B------:R-:W-:Y:S02]  /*5000*/  @!P1 SEL R3, R77, R0, !P2 ;  /* 0x000000004d039207 */ /* 0x000fe40005000000 */
[----:B------:R-:W-:Y:S02]  /*5010*/  @!P1 SEL R2, R75, R2, !P0 ;  /* 0x000000024b029207 */ /* 0x000fe40004000000 */
[----:B------:R-:W-:Y:S01]  /*5020*/  @P4 SHF.R.U32.HI R179, RZ, 0x10, R17 ;  /* 0x00000010ffb34819 */ /* 0x000fe20000011611 */
[----:B------:R-:W-:Y:S02]  /*5030*/  USHF.L.U32 UR42, UR42, 0x7, URZ ;  /* 0x000000072a2a7899 */ /* 0x000fe400080006ff */
[----:B------:R-:W-:Y:S02]  /*5040*/  @!P1 IMAD.IADD R0, R2, 0x1, -R3 ;  /* 0x0000000102009824 */ /* 0x000fe400078e0a03 */
[----:B------:R-:W-:Y:S01]  /*5050*/  @!P1 IMAD.IADD R2, R3, 0x1, -R2 ;  /* 0x0000000103029824 */ /* 0x000fe200078e0a02 */
[----:B------:R-:W-:Y:S01]  /*5060*/  USHF.L.U32 UR41, UR41, 0x8, URZ ;  /* 0x0000000829297899 */ /* 0x000fe200080006ff */
[----:B------:R-:W-:Y:S02]  /*5070*/  @!P1 IMAD R77, R0, R9, R77 ;  /* 0x00000009004d9224 */ /* 0x000fe400078e024d */
[----:B------:R-:W-:Y:S01]  /*5080*/  @!P1 IMAD R75, R2, R10, R75 ;  /* 0x0000000a024b9224 */ /* 0x000fe200078e024b */
[----:B------:R-:W-:Y:S08]  /*5090*/  BRA.U !UP0, `(.L_x_82) ;  /* 0x0000000108407547 */ /* 0x000ff0000b800000 */
[----:B------:R-:W1:Y:S01]  /*50a0*/  LDCU.64 UR8, c[0x4][0x88] ;  /* 0x01001100ff0877ac */ /* 0x000e620008000a00 */
[----:B------:R-:W-:Y:S01]  /*50b0*/  MOV R3, 0x0 ;  /* 0x0000000000037802 */ /* 0x000fe20000000f00 */
[----:B------:R-:W-:Y:S02]  /*50c0*/  HFMA2 R12, -RZ, RZ, 0, 5.9604644775390625e-08 ;  /* 0x00000001ff0c7431 */ /* 0x000fe400000001ff */
[----:B------:R-:W-:Y:S02]  /*50d0*/  IMAD.MOV.U32 R8, RZ, RZ, 0x70 ;  /* 0x00000070ff087424 */ /* 0x000fe400078e00ff */
[----:B------:R-:W-:Y:S01]  /*50e0*/  IMAD.MOV.U32 R13, RZ, RZ, RZ ;  /* 0x000000ffff0d7224 */ /* 0x000fe200078e00ff */
[----:B------:R-:W2:Y:S01]  /*50f0*/  LDCU.64 UR6, c[0x4][0x90] ;  /* 0x01001200ff0677ac */ /* 0x000ea20008000a00 */
[----:B------:R-:W3:Y:S01]  /*5100*/  LDC.64 R2, c[0x4][R3] ;  /* 0x0100000003027b82 */ /* 0x000ee20000000a00 */
[----:B------:R-:W4:Y:S01]  /*5110*/  LDCU.64 UR4, c[0x4][0x8] ;  /* 0x01000100ff0477ac */ /* 0x000f220008000a00 */
[----:B-1----:R-:W-:Y:S01]  /*5120*/  MOV R5, UR9 ;  /* 0x0000000900057c02 */ /* 0x002fe20008000f00 */
[----:B------:R-:W-:Y:S01]  /*5130*/  IMAD.U32 R4, RZ, RZ, UR8 ;  /* 0x00000008ff047e24 */ /* 0x000fe2000f8e00ff */
[----:B--2---:R-:W-:Y:S01]  /*5140*/  MOV R7, UR7 ;  /* 0x0000000700077c02 */ /* 0x004fe20008000f00 */
[----:B------:R-:W-:Y:S01]  /*5150*/  IMAD.U32 R6, RZ, RZ, UR6 ;  /* 0x00000006ff067e24 */ /* 0x000fe2000f8e00ff */
[----:B----4-:R-:W-:Y:S01]  /*5160*/  MOV R11, UR5 ;  /* 0x00000005000b7c02 */ /* 0x010fe20008000f00 */
[----:B------:R-:W-:Y:S02]  /*5170*/  IMAD.U32 R10, RZ, RZ, UR4 ;  /* 0x00000004ff0a7e24 */ /* 0x000fe4000f8e00ff */
[----:B------:R-:W-:Y:S07]  /*5180*/  LEPC R20, `(.L_x_82) ;  /* 0x000000001014794e */ /* 0x000fee0000000000 */
[----:B---3-5:R-:W-:Y:S05]  /*5190*/  CALL.ABS.NOINC R2 ;  /* 0x0000000002007343 */ /* 0x028fea0003c00000 */
.L_x_82:
[----:B------:R-:W-:Y:S01]  /*51a0*/  LOP3.LUT P0, RZ, R188, 0x1b0, RZ, 0xc0, !PT ;  /* 0x000001b0bcff7812 */ /* 0x000fe2000780c0ff */
[----:B------:R-:W-:Y:S11]  /*51b0*/  BSSY.RECONVERGENT B6, `(.L_x_83) ;  /* 0x0000013000067945 */ /* 0x000ff60003800200 */
[----:B------:R-:W-:Y:S01]  /*51c0*/  @!UPT UIADD3 URZ, UPT, UPT, URZ, URZ, URZ ;  /* 0x000000fffffff290 */ /* 0x000fe2000fffe0ff */
[----:B------:R-:W-:Y:S05]  /*51d0*/  @!P0 BRA `(.L_x_84) ;  /* 0x0000000000408947 */ /* 0x000fea0003800000 */
        /* <DEDUP_REMOVED lines=16> */
.L_x_84:
[----:B------:R-:W-:Y:S05]  /*52e0*/  BSYNC.RECONVERGENT B6 ;  /* 0x0000000000067941 */ /* 0x000fea0003800200 */
.L_x_83:
[----:B------:R-:W-:Y:S01]  /*52f0*/  ISETP.NE.U32.AND P4, PT, R166, RZ, PT ;  /* 0x000000ffa600720c */ /* 0x000fe20003f85070 */
[----:B------:R-:W-:Y:S01]  /*5300*/  UISETP.NE.AND UP2, UPT, UR50, URZ, UPT ;  /* 0x000000ff3200728c */ /* 0x000fe2000bf45270 */
[----:B------:R-:W-:Y:S01]  /*5310*/  ISETP.NE.U32.AND P2, PT, RZ, UR38, PT ;  /* 0x00000026ff007c0c */ /* 0x000fe2000bf45070 */
[----:B------:R-:W-:Y:S01]  /*5320*/  UISETP.NE.U32.AND UP1, UPT, UR44, URZ, UPT ;  /* 0x000000ff2c00728c */ /* 0x000fe2000bf25070 */
[----:B------:R-:W-:Y:S01]  /*5330*/  ISETP.NE.AND.EX P4, PT, R167, RZ, PT, P4 ;  /* 0x000000ffa700720c */ /* 0x000fe20003f85340 */
[----:B------:R-:W-:Y:S01]  /*5340*/  UPLOP3.LUT UP0, UPT, UPT, UPT, UPT, 0x40, 0x4 ;  /* 0x000000000004789c */ /* 0x000fe20003f0e870 */
[----:B------:R-:W-:Y:S01]  /*5350*/  ISETP.NE.AND.EX P2, PT, RZ, UR39, PT, P2 ;  /* 0x00000027ff007c0c */ /* 0x000fe2000bf45320 */
[----:B------:R-:W-:Y:S01]  /*5360*/  UISETP.NE.AND.EX UP1, UPT, UR45, URZ, UPT, UP1 ;  /* 0x000000ff2d00728c */ /* 0x000fe2000bf25310 */
[----:B------:R-:W-:Y:S04]  /*5370*/  PLOP3.LUT P1, PT, PT, PT, UP2, 0x80, 0x8 ;  /* 0x000000000008781c */ /* 0x000fe80003f2f028 */
[----:B------:R-:W-:Y:S06]  /*5380*/  @UP2 UPLOP3.LUT UP0, UPT, UPT, UPT, UP1, 0x80, 0x8 ;  /* 0x000000000008289c */ /* 0x000fec0003f0f010 */
[----:B------:R-:W-:Y:S01]  /*5390*/  PLOP3.LUT P0, PT, PT, PT, UP0, 0x80, 0x8 ;  /* 0x000000000008781c */ /* 0x000fe20003f0f008 */
[----:B------:R-:W-:Y:S01]  /*53a0*/  @!UPT UIADD3 URZ, UPT, UPT, URZ, URZ, URZ ;  /* 0x000000fffffff290 */ /* 0x000fe2000fffe0ff */
[----:B------:R-:W-:Y:S11]  /*53b0*/  BRA.U !UP1, `(.L_x_85) ;  /* 0x0000000109387547 */ /* 0x000ff6000b800000 */
[----:B------:R-:W-:Y:S01]  /*53c0*/  UISETP.NE.U32.AND UP0, UPT, UR38, URZ, UPT ;  /* 0x000000ff2600728c */ /* 0x000fe2000bf05070 */
[----:B------:R-:W-:Y:S02]  /*53d0*/  HFMA2 R0, -RZ, RZ, 0, 5.9604644775390625e-08 ;  /* 0x00000001ff007431 */ /* 0x000fe400000001ff */
[----:B------:R-:W-:Y:S01]  /*53e0*/  IMAD.MOV.U32 R171, RZ, RZ, 0x1 ;  /* 0x00000001ffab7424 */ /* 0x000fe200078e00ff */
[----:B------:R-:W-:Y:S06]  /*53f0*/  UISETP.NE.AND.EX UP0, UPT, UR39, URZ, UPT, UP0 ;  /* 0x000000ff2700728c */ /* 0x000fec000bf05300 */
[----:B------:R-:W-:Y:S05]  /*5400*/  PLOP3.LUT P3, PT, PT, PT, UP0, 0x80, 0x8 ;  /* 0x000000000008781c */ /* 0x000fea0003f6f008 */
[----:B------:R-:W1:Y:S01]  /*5410*/  @UP0 LDCU.64 UR6, c[0x0][0x888] ;  /* 0x00011100ff0607ac */ /* 0x000e620008000a00 */
[----:B------:R-:W-:Y:S07]  /*5420*/  @UP0 UIMAD UR4, UR36, UR44, URZ ;  /* 0x0000002c240402a4 */ /* 0x000fee000f8e02ff */
[----:B------:R-:W-:Y:S01]  /*5430*/  @!P3 PRMT R171, R0, 0x7610, R171 ;  /* 0x0000761000abb816 */ /* 0x000fe200000000ab */
[----:B-1----:R-:W-:Y:S03]  /*5440*/  @UP0 UIMAD.WIDE UR6, UR4, 0x4, UR6 ;  /* 0x00000004040608a5 */ /* 0x002fe6000f8e0206 */
[----:B------:R-:W1:Y:S03]  /*5450*/  @!UP0 LDCU UR4, c[0x0][0x880] ;  /* 0x00011000ff0487ac */ /* 0x000e660008000800 */
[----:B------:R-:W-:Y:S01]  /*5460*/  IMAD.U32 R2, RZ, RZ, UR6 ;  /* 0x00000006ff027e24 */ /* 0x000fe2000f8e00ff */
[----:B------:R-:W-:Y:S05]  /*5470*/  MOV R3, UR7 ;  /* 0x0000000700037c02 */ /* 0x000fea0008000f00 */
[----:B-----5:R2:W5:Y:S02]  /*5480*/  @P3 LDG.E R81, desc[UR46][R2.64] ;  /* 0x0000002e02513981 */ /* 0x020564000c1e1900 */
[----:B-12---:R-:W-:Y:S02]  /*5490*/  @!P3 IMAD.U32 R81, RZ, RZ, UR4 ;  /* 0x00000004ff51be24 */ /* 0x006fe4000f8e00ff */
.L_x_85:
[----:B------:R-:W-:Y:S05]  /*54a0*/  @!P4 BRA `(.L_x_86) ;  /* 0x000000000020c947 */ /* 0x000fea0003800000 */
[----:B------:R-:W-:Y:S04]  /*54b0*/  ISETP.NE.U32.AND P3, PT, R164, RZ, PT ;  /* 0x000000ffa400720c */ /* 0x000fe80003f65070 */
[----:B------:R-:W-:Y:S11]  /*54c0*/  ISETP.NE.AND.EX P3, PT, R165, RZ, PT, P3 ;  /* 0x000000ffa500720c */ /* 0x000ff60003f65330 */
[----:B------:R-:W-:Y:S02]  /*54d0*/  @!UPT UIADD3 URZ, UPT, UPT, URZ, URZ, URZ ;  /* 0x000000fffffff290 */ /* 0x000fe4000fffe0ff */
[----:B------:R-:W1:Y:S01]  /*54e0*/  @P3 LDC.64 R2, c[0x0][0x8a8] ;  /* 0x00022a00ff023b82 */ /* 0x000e620000000a00 */
[----:B------:R-:W-:Y:S04]  /*54f0*/  @P3 IMAD R0, R166, UR36, RZ ;  /* 0x00000024a6003c24 */ /* 0x000fe8000f8e02ff */
[----:B-1----:R-:W-:Y:S05]  /*5500*/  @P3 IMAD.WIDE R2, R0, 0x4, R2 ;  /* 0x0000000400023825 */ /* 0x002fea00078e0202 */
[----:B-----5:R1:W5:Y:S02]  /*5510*/  @P3 LDG.E R78, desc[UR46][R2.64] ;  /* 0x0000002e024e3981 */ /* 0x020364000c1e1900 */
[----:B-1----:R-:W2:Y:S02]  /*5520*/  @!P3 LDC R78, c[0x0][0x8a0] ;  /* 0x00022800ff4ebb82 */ /* 0x002ea40000000800 */
.L_x_86:
[----:B-----5:R-:W-:Y:S01]  /*5530*/  FSETP.NEU.AND P4, PT, R81, RZ, PT ;  /* 0x000000ff5100720b */ /* 0x020fe20003f8d000 */
[----:B------:R-:W-:Y:S01]  /*5540*/  BSSY B1, `(.L_x_87) ;  /* 0x0000047000017945 */ /* 0x000fe20003800000 */
[----:B------:R-:W-:Y:S01]  /*5550*/  SEL R5, RZ, 0xffffffff, P2 ;  /* 0xffffffffff057807 */ /* 0x000fe20001000000 */
[----:B------:R-:W-:Y:S01]  /*5560*/  IMAD.MOV.U32 R196, RZ, RZ, 0x1 ;  /* 0x00000001ffc47424 */ /* 0x000fe200078e00ff */
[----:B------:R-:W-:Y:S01]  /*5570*/  LOP3.LUT P3, RZ, R171, 0xff, RZ, 0xc0, !PT ;  /* 0x000000ffabff7812 */ /* 0x000fe2000786c0ff */
[C---:B------:R-:W-:Y:S01]  /*5580*/  IMAD R80, R76.reuse, 0x100, R79 ;  /* 0x000001004c507824 */ /* 0x040fe200078e024f */
[----:B------:R-:W-:Y:S02]  /*5590*/  @P1 SEL R0, RZ, 0xffffffff, P4 ;  /* 0xffffffffff001807 */ /* 0x000fe40002000000 */
[----:B------:R-:W-:Y:S02]  /*55a0*/  CS2R R162, SRZ ;  /* 0x0000000000a27805 */ /* 0x000fe4000001ff00 */
[----:B------:R-:W-:Y:S02]  /*55b0*/  LEA R3, R181, UR49, 0x3 ;  /* 0x00000031b5037c11 */ /* 0x000fe4000f8e18ff */
[----:B------:R-:W-:Y:S02]  /*55c0*/  CS2R R160, SRZ ;  /* 0x0000000000a07805 */ /* 0x000fe4000001ff00 */
[----:B------:R-:W-:Y:S02]  /*55d0*/  @P0 SEL R0, R5, R0, !P3 ;  /* 0x0000000005000207 */ /* 0x000fe40005800000 */
[----:B------:R-:W-:Y:S02]  /*55e0*/  CS2R R158, SRZ ;  /* 0x00000000009e7805 */ /* 0x000fe4000001ff00 */
[----:B------:R-:W-:Y:S02]  /*55f0*/  LEA R193, R76, UR49, 0x3 ;  /* 0x000000314cc17c11 */ /* 0x000fe4000f8e18ff */
[----:B------:R-:W-:Y:S02]  /*5600*/  CS2R R156, SRZ ;  /* 0x00000000009c7805 */ /* 0x000fe4000001ff00 */
[----:B------:R-:W-:Y:S02]  /*5610*/  @P1 LOP3.LUT R0, R0, 0x1, RZ, 0xc0, !PT ;  /* 0x0000000100001812 */ /* 0x000fe400078ec0ff */
[----:B------:R-:W-:Y:S02]  /*5620*/  CS2R R154, SRZ ;  /* 0x00000000009a7805 */ /* 0x000fe4000001ff00 */
[----:B------:R-:W-:Y:S02]  /*5630*/  SHF.L.U32 R2, R183, 0x1f, RZ ;  /* 0x0000001fb7027819 */ /* 0x000fe400000006ff */
[----:B------:R-:W-:Y:S02]  /*5640*/  CS2R R152, SRZ ;  /* 0x0000000000987805 */ /* 0x000fe4000001ff00 */
[----:B------:R-:W-:Y:S02]  /*5650*/  ISETP.NE.U32.OR P6, PT, R0, 0x1, !P1 ;  /* 0x000000010000780c */ /* 0x000fe40004fc5470 */
[----:B------:R-:W-:Y:S02]  /*5660*/  CS2R R150, SRZ ;  /* 0x0000000000967805 */ /* 0x000fe4000001ff00 */
[----:B------:R-:W-:Y:S02]  /*5670*/  PLOP3.LUT P2, PT, PT, PT, UP1, 0x80, 0x8 ;  /* 0x000000000008781c */ /* 0x000fe40003f4f018 */
[----:B------:R-:W-:Y:S02]  /*5680*/  CS2R R148, SRZ ;  /* 0x0000000000947805 */ /* 0x000fe4000001ff00 */
[----:B------:R-:W-:Y:S02]  /*5690*/  SEL R0, RZ, 0xffffffff, P4 ;  /* 0xffffffffff007807 */ /* 0x000fe40002000000 */
[----:B------:R-:W-:Y:S03]  /*56a0*/  P2R R198, PR, RZ, 0x40 ;  /* 0x00000040ffc67803 */ /* 0x000fe60000000000 */
[----:B------:R-:W-:Y:S04]  /*56b0*/  @P6 SHF.L.U32 R4, R180, 0x1f, RZ ;  /* 0x0000001fb4046819 */ /* 0x000fe800000006ff */
[----:B------:R-:W-:Y:S01]  /*56c0*/  @P2 SEL R0, R5, R0, !P3 ;  /* 0x0000000005002207 */ /* 0x000fe20005800000 */
[----:B------:R-:W1:Y:S03]  /*56d0*/  @P6 SYNCS.PHASECHK.TRANS64.TRYWAIT P1, [R3+URZ+0x30], R4 ;  /* 0x00003004030065a7 */ /* 0x000e6600080211ff */
[----:B------:R-:W-:Y:S04]  /*56e0*/  LOP3.LUT R0, R0, 0x1, RZ, 0xc0, !PT ;  /* 0x0000000100007812 */ /* 0x000fe800078ec0ff */
[----:B------:R-:W-:Y:S04]  /*56f0*/  ISETP.NE.U32.AND P5, PT, R0, 0x1, PT ;  /* 0x000000010000780c */ /* 0x000fe80003fa5070 */
[----:B------:R-:W-:Y:S01]  /*5700*/  P2R R197, PR, RZ, 0x20 ;  /* 0x00000020ffc57803 */ /* 0x000fe20000000000 */
[----:B------:R3:W4:Y:S01]  /*5710*/  SYNCS.PHASECHK.TRANS64.TRYWAIT P0, [R193+URZ+0xa0], R2 ;  /* 0x0000a002c10075a7 */ /* 0x00072200080011ff */
[----:B-1----:R-:W-:Y:S01]  /*5720*/  @P6 SEL R196, RZ, 0x1, !P1 ;  /* 0x00000001ffc46807 */ /* 0x002fe20004800000 */
[----:B---3--:R-:W-:Y:S06]  /*5730*/  @!P6 BRA `(.L_x_88) ;  /* 0x00000000009ce947 */ /* 0x008fec0003800000 */
[----:B------:R-:W-:Y:S01]  /*5740*/  @P5 IMAD R6, R181, 0x2000, R186 ;  /* 0x00002000b5065824 */ /* 0x000fe200078e02ba */
[----:B------:R-:W-:Y:S01]  /*5750*/  ISETP.NE.AND P1, PT, R196, RZ, PT ;  /* 0x000000ffc400720c */ /* 0x000fe20003f25270 */
[----:B------:R-:W-:Y:S01]  /*5760*/  BSSY B0, `(.L_x_89) ;  /* 0x0000010000007945 */ /* 0x000fe20003800000 */
[----:B------:R-:W-:Y:S01]  /*5770*/  CS2R R150, SRZ ;  /* 0x0000000000967805 */ /* 0x000fe2000001ff00 */
[--C-:B------:R-:W-:Y:S01]  /*5780*/  @P5 IMAD R7, R187, -0x10, R6.reuse ;  /* 0xfffffff0bb075824 */ /* 0x100fe200078e0206 */
[----:B------:R-:W-:Y:S01]  /*5790*/  CS2R R148, SRZ ;  /* 0x0000000000947805 */ /* 0x000fe2000001ff00 */
[----:B------:R-:W-:Y:S01]  /*57a0*/  @P5 IMAD R5, R185, -0x10, R6 ;  /* 0xfffffff0b9055824 */ /* 0x000fe200078e0206 */
[----:B------:R-:W-:Y:S01]  /*57b0*/  CS2R R158, SRZ ;  /* 0x00000000009e7805 */ /* 0x000fe2000001ff00 */
[----:B------:R-:W-:Y:S01]  /*57c0*/  @P5 IMAD R4, R184, 0x10, R7 ;  /* 0x00000010b8045824 */ /* 0x000fe200078e0207 */
[----:B------:R-:W-:Y:S02]  /*57d0*/  CS2R R156, SRZ ;  /* 0x00000000009c7805 */ /* 0x000fe4000001ff00 */
[----:B------:R-:W-:Y:S02]  /*57e0*/  CS2R R154, SRZ ;  /* 0x00000000009a7805 */ /* 0x000fe4000001ff00 */
[----:B------:R-:W-:Y:S02]  /*57f0*/  CS2R R152, SRZ ;  /* 0x0000000000987805 */ /* 0x000fe4000001ff00 */
[----:B------:R-:W-:Y:S02]  /*5800*/  CS2R R162, SRZ ;  /* 0x0000000000a27805 */ /* 0x000fe4000001ff00 */
[----:B------:R-:W-:Y:S01]  /*5810*/  CS2R R160, SRZ ;  /* 0x0000000000a07805 */ /* 0x000fe2000001ff00 */
[----:B------:R-:W-:Y:S06]  /*5820*/  @P1 BRA `(.L_x_90) ;  /* 0x00000000000c1947 */ /* 0x000fec0003800000 */
[----:B------:R-:W-:Y:S04]  /*5830*/  SHF.L.U32 R0, R180, 0x1f, RZ ;  /* 0x0000001fb4007819 */ /* 0x000fe800000006ff */
[----:B------:R-:W1:Y:S02]  /*5840*/  SYNCS.PHASECHK.TRANS64.TRYWAIT P1, [R3+URZ+0x30], R0 ;  /* 0x00003000030075a7 */ /* 0x000e6400080211ff */
[----:B-1----:R-:W-:Y:S05]  /*5850*/  @!P1 BRA `(.L_x_91) ;  /* 0x00000060001c9947 */ /* 0x002fea0003800000 */
.L_x_90:
[----:B------:R-:W-:Y:S05]  /*5860*/  BSYNC B0 ;  /* 0x0000000000007941 */ /* 0x000fea0003800000 */
.L_x_89:
[----:B------:R-:W-:Y:S01]  /*5870*/  ISETP.NE.AND P1, PT, R197, RZ, PT ;  /* 0x000000ffc500720c */ /* 0x000fe20003f25270 */
[----:B-1----:R-:W-:Y:S02]  /*5880*/  VIADD R3, R3, 0x50 ;  /* 0x0000005003037836 */ /* 0x002fe40000000000 */
[----:B------:R-:W-:Y:S02]  /*5890*/  IMAD.U32 R0, RZ, RZ, UR37 ;  /* 0x00000025ff007e24 */ /* 0x000fe4000f8e00ff */
[----:B------:R-:W-:Y:S03]  /*58a0*/  VIADD R181, R181, 0x1 ;  /* 0x00000001b5b57836 */ /* 0x000fe60000000000 */
[----:B------:R-:W-:Y:S05]  /*58b0*/  PRMT R0, R0, 0x654, R3 ;  /* 0x0000065400007816 */ /* 0x000fea0000000003 */
[----:B------:R1:W3:Y:S04]  /*58c0*/  @P1 LDS.128 R148, [R6] ;  /* 0x0000000006941984 */ /* 0x0002e80000000c00 */
[----:B------:R1:W1:Y:S04]  /*58d0*/  @P1 LDS.128 R156, [R5+0x20] ;  /* 0x00002000059c1984 */ /* 0x0002680000000c00 */
[----:B------:R1:W1:Y:S04]  /*58e0*/  @P1 LDS.128 R152, [R7+0x10] ;  /* 0x0000100007981984 */ /* 0x0002680000000c00 */
[----:B------:R1:W1:Y:S01]  /*58f0*/  @P1 LDS.128 R160, [R4+0x10] ;  /* 0x0000100004a01984 */ /* 0x0002620000000c00 */
[C---:B------:R-:W-:Y:S01]  /*5900*/  ISETP.NE.AND P1, PT, R181.reuse, 0x4, PT ;  /* 0x00000004b500780c */ /* 0x040fe20003f25270 */
[----:B------:R-:W-:Y:S01]  /*5910*/  @!PT LDS RZ, [RZ] ;  /* 0x00000000fffff984 */ /* 0x000fe20000000800 */
[----:B------:R-:W-:Y:S01]  /*5920*/  @!PT LDS RZ, [RZ] ;  /* 0x00000000fffff984 */ /* 0x000fe20000000800 */
[----:B------:R-:W-:Y:S01]  /*5930*/  @!PT LDS RZ, [RZ] ;  /* 0x00000000fffff984 */ /* 0x000fe20000000800 */
[----:B------:R-:W-:Y:S01]  /*5940*/  @!PT LDS RZ, [RZ] ;  /* 0x00000000fffff984 */ /* 0x000fe20000000800 */
[----:B------:R5:W-:Y:S06]  /*5950*/  MEMBAR.ALL.CTA ;  /* 0x0000000000007992 */ /* 0x000bec0000008000 */
[----:B-----5:R-:W5:Y:S01]  /*5960*/  FENCE.VIEW.ASYNC.S ;  /* 0x00000000000073c6 */ /* 0x020f620000000000 */
[----:B------:R-:W-:Y:S02]  /*5970*/  SEL R3, RZ, 0x1, P1 ;  /* 0x00000001ff037807 */ /* 0x000fe40000800000 */
[----:B------:R-:W-:Y:S02]  /*5980*/  SEL R181, R181, RZ, P1 ;  /* 0x000000ffb5b57207 */ /* 0x000fe40000800000 */
[----:B------:R-:W-:Y:S01]  /*5990*/  LOP3.LUT R180, R180, R3, RZ, 0x3c, !PT ;  /* 0x00000003b4b47212 */ /* 0x000fe200078e3cff */
[----:B-----5:R1:W-:Y:S06]  /*59a0*/  SYNCS.ARRIVE.TRANS64.RED.A1T0 RZ, [R0+URZ], RZ ;  /* 0x000000ff00ff79a7 */ /* 0x0203ec00081004ff */
.L_x_88:
[----:B------:R-:W-:Y:S05]  /*59b0*/  BSYNC B1 ;  /* 0x0000000000017941 */ /* 0x000fea0003800000 */
.L_x_87:
[----:B-1----:R-:W-:Y:S04]  /*59c0*/  SHF.R.U32.HI R0, RZ, 0x15, R80 ;  /* 0x00000015ff007819 */ /* 0x002fe80000011650 */
[----:B------:R-:W-:Y:S01]  /*59d0*/  LOP3.LUT P1, RZ, R0, 0x3, R173, 0x48, !PT ;  /* 0x0000000300ff7812 */ /* 0x000fe200078248ad */
[----:B------:R-:W-:Y:S01]  /*59e0*/  @!UPT UIADD3 URZ, UPT, UPT, URZ, URZ, URZ ;  /* 0x000000fffffff290 */ /* 0x000fe2000fffe0ff */
[----:B----4-:R-:W-:Y:S11]  /*59f0*/  @P0 BRA `(.L_x_92) ;  /* 0x0000000000080947 */ /* 0x010ff60003800000 */
[----:B------:R-:W1:Y:S02]  /*5a00*/  SYNCS.PHASECHK.TRANS64.TRYWAIT P0, [R193+URZ+0xa0], R2 ;  /* 0x0000a002c10075a7 */ /* 0x000e6400080011ff */
[----:B-1----:R-:W-:Y:S05]  /*5a10*/  @!P0 BRA `(.L_x_93) ;  /* 0x0000005c00c08947 */ /* 0x002fea0003800000 */
.L_x_92:
[----:B------:R-:W-:Y:S04]  /*5a20*/  BSSY.RECONVERGENT B6, `(.L_x_94) ;  /* 0x0000012000067945 */ /* 0x000fe80003800200 */
[----:B------:R-:W-:Y:S05]  /*5a30*/  @!P1 BRA `(.L_x_95) ;  /* 0x0000000000409947 */ /* 0x000fea0003800000 */
[----:B------:R-:W4:Y:S01]  /*5a40*/  LDCU.64 UR8, c[0x4][0x78] ;  /* 0x01000f00ff0877ac */ /* 0x000f220008000a00 */
[----:B------:R-:W-:Y:S01]  /*5a50*/  MOV R3, 0x0 ;  /* 0x0000000000037802 */ /* 0x000fe20000000f00 */
[----:B------:R-:W-:Y:S02]  /*5a60*/  HFMA2 R12, -RZ, RZ, 0, 5.9604644775390625e-08 ;  /* 0x00000001ff0c7431 */ /* 0x000fe400000001ff */
[----:B------:R-:W-:Y:S02]  /*5a70*/  IMAD.MOV.U32 R8, RZ, RZ, 0x192 ;  /* 0x00000192ff087424 */ /* 0x000fe400078e00ff */
[----:B------:R-:W-:Y:S01]  /*5a80*/  IMAD.MOV.U32 R13, RZ, RZ, RZ ;  /* 0x000000ffff0d7224 */ /* 0x000fe200078e00ff */
[----:B------:R-:W5:Y:S01]  /*5a90*/  LDCU.64 UR6, c[0x4][0x80] ;  /* 0x01001000ff0677ac */ /* 0x000f620008000a00 */
[----:B-1----:R-:W1:Y:S01]  /*5aa0*/  LDC.64 R2, c[0x4][R3] ;  /* 0x0100000003027b82 */ /* 0x002e620000000a00 */
[----:B------:R-:W2:Y:S01]  /*5ab0*/  LDCU.64 UR4, c[0x4][0x18] ;  /* 0x01000300ff0477ac */ /* 0x000ea20008000a00 */
[----:B----4-:R-:W-:Y:S01]  /*5ac0*/  MOV R5, UR9 ;  /* 0x0000000900057c02 */ /* 0x010fe20008000f00 */
[----:B------:R-:W-:Y:S01]  /*5ad0*/  IMAD.U32 R4, RZ, RZ, UR8 ;  /* 0x00000008ff047e24 */ /* 0x000fe2000f8e00ff */
[----:B-----5:R-:W-:Y:S01]  /*5ae0*/  MOV R7, UR7 ;  /* 0x0000000700077c02 */ /* 0x020fe20008000f00 */
[----:B------:R-:W-:Y:S01]  /*5af0*/  IMAD.U32 R6, RZ, RZ, UR6 ;  /* 0x00000006ff067e24 */ /* 0x000fe2000f8e00ff */
[----:B--2---:R-:W-:Y:S01]  /*5b00*/  MOV R11, UR5 ;  /* 0x00000005000b7c02 */ /* 0x004fe20008000f00 */
[----:B------:R-:W-:Y:S02]  /*5b10*/  IMAD.U32 R10, RZ, RZ, UR4 ;  /* 0x00000004ff0a7e24 */ /* 0x000fe4000f8e00ff */
[----:B------:R-:W-:Y:S07]  /*5b20*/  LEPC R20, `(.L_x_95) ;  /* 0x000000001014794e */ /* 0x000fee0000000000 */
[----:B-1-3--:R-:W-:Y:S05]  /*5b30*/  CALL.ABS.NOINC R2 ;  /* 0x0000000002007343 */ /* 0x00afea0003c00000 */
.L_x_95:
[----:B------:R-:W-:Y:S05]  /*5b40*/  BSYNC.RECONVERGENT B6 ;  /* 0x0000000000067941 */ /* 0x000fea0003800200 */
.L_x_94:
[-C--:B---3--:R-:W-:Y:S01]  /*5b50*/  F2FP.F16.E4M3.UNPACK_B R83, R148.reuse ;  /* 0x00000094ff53723e */ /* 0x088fe200020006ff */
[----:B------:R-:W-:Y:S05]  /*5b60*/  WARPSYNC.ALL ;  /* 0x0000000000007948 */ /* 0x000fea0003800000 */
[----:B------:R-:W-:Y:S01]  /*5b70*/  R2UR UR4, R80 ;  /* 0x00000000500472ca */ /* 0x000fe200000e0000 */
[--C-:B------:R-:W-:Y:S01]  /*5b80*/  HADD2.F32 R82, -RZ, R83.reuse.H0_H0 ;  /* 0x20000053ff527230 */ /* 0x100fe20000004100 */
[----:B------:R-:W-:Y:S01]  /*5b90*/  F2FP.F16.E4M3.UNPACK_B R85, R148.H1 ;  /* 0x00000094ff55723e */ /* 0x000fe200030006ff */
[----:B------:R-:W-:Y:S01]  /*5ba0*/  HADD2.F32 R83, -RZ, R83.H1_H1 ;  /* 0x30000053ff537230 */ /* 0x000fe20000004100 */
[-C--:B------:R-:W-:Y:S01]  /*5bb0*/  F2FP.F16.E4M3.UNPACK_B R87, R149.reuse ;  /* 0x00000095ff57723e */ /* 0x080fe200020006ff */
[----:B------:R-:W-:Y:S01]  /*5bc0*/  BSSY.RECONVERGENT B0, `(.L_x_96) ;  /* 0x000011d000007945 */ /* 0x000fe20003800200 */
[----:B------:R-:W-:Y:S01]  /*5bd0*/  F2FP.F16.E4M3.UNPACK_B R89, R149.H1 ;  /* 0x00000095ff59723e */ /* 0x000fe200030006ff */
[----:B------:R-:W-:Y:S01]  /*5be0*/  HADD2.F32 R84, -RZ, R85.H0_H0 ;  /* 0x20000055ff547230 */ /* 0x000fe20000004100 */
[-C--:B------:R-:W-:Y:S01]  /*5bf0*/  F2FP.F16.E4M3.UNPACK_B R91, R150.reuse ;  /* 0x00000096ff5b723e */ /* 0x080fe200020006ff */
[----:B------:R-:W-:Y:S01]  /*5c00*/  HADD2.F32 R88, -RZ, R87.H1_H1 ;  /* 0x30000057ff587230 */ /* 0x000fe20000004100 */
[----:B------:R-:W-:Y:S01]  /*5c10*/  F2FP.F16.E4M3.UNPACK_B R93, R150.H1 ;  /* 0x00000096ff5d723e */ /* 0x000fe200030006ff */
[----:B------:R-:W-:Y:S01]  /*5c20*/  HADD2.F32 R86, -RZ, R85.H1_H1 ;  /* 0x30000055ff567230 */ /* 0x000fe20000004100 */
[-C--:B------:R-:W-:Y:S01]  /*5c30*/  F2FP.F16.E4M3.UNPACK_B R95, R151.reuse ;  /* 0x00000097ff5f723e */ /* 0x080fe200020006ff */
[----:B------:R-:W2:Y:S01]  /*5c40*/  LDTM.x64 R4, tmem[UR4] ;  /* 0x00000004000479ee */ /* 0x000ea20008340000 */
[----:B------:R-:W-:Y:S01]  /*5c50*/  F2FP.F16.E4M3.UNPACK_B R97, R151.H1 ;  /* 0x00000097ff61723e */ /* 0x000fe200030006ff */
[----:B------:R-:W-:Y:S01]  /*5c60*/  HADD2.F32 R85, -RZ, R87.H0_H0 ;  /* 0x20000057ff557230 */ /* 0x000fe20000004100 */
[-C--:B------:R-:W-:Y:S01]  /*5c70*/  F2FP.F16.E4M3.UNPACK_B R99, R152.reuse ;  /* 0x00000098ff63723e */ /* 0x080fe200020006ff */
[----:B------:R-:W-:Y:S01]  /*5c80*/  HADD2.F32 R87, -RZ, R89.H0_H0 ;  /* 0x20000059ff577230 */ /* 0x000fe20000004100 */
[----:B------:R-:W-:Y:S01]  /*5c90*/  F2FP.F16.E4M3.UNPACK_B R101, R152.H1 ;  /* 0x00000098ff65723e */ /* 0x000fe200030006ff */
[----:B------:R-:W-:Y:S01]  /*5ca0*/  HADD2.F32 R92, -RZ, R91.H1_H1 ;  /* 0x3000005bff5c7230 */ /* 0x000fe20000004100 */
[----:B------:R-:W-:Y:S01]  /*5cb0*/  SHF.L.U32 R199, R176, 0x4, RZ ;  /* 0x00000004b0c77819 */ /* 0x000fe200000006ff */
[----:B------:R-:W-:Y:S01]  /*5cc0*/  HADD2.F32 R96, -RZ, R95.H1_H1 ;  /* 0x3000005fff607230 */ /* 0x000fe20000004100 */
[----:B------:R-:W-:Y:S01]  /*5cd0*/  SHF.L.U32 R207, R175, 0x4, RZ ;  /* 0x00000004afcf7819 */ /* 0x000fe200000006ff */
[----:B------:R-:W-:Y:S01]  /*5ce0*/  HADD2.F32 R100, -RZ, R99.H1_H1 ;  /* 0x30000063ff647230 */ /* 0x000fe20000004100 */
[----:B------:R-:W-:Y:S01]  /*5cf0*/  IADD3 R192, PT, PT, R186, R199, RZ ;  /* 0x000000c7bac07210 */ /* 0x000fe20007ffe0ff */
[----:B------:R-:W-:Y:S01]  /*5d00*/  HADD2.F32 R90, -RZ, R89.H1_H1 ;  /* 0x30000059ff5a7230 */ /* 0x000fe20000004100 */
[----:B------:R-:W-:Y:S01]  /*5d10*/  SHF.L.U32 R205, R184, 0x4, RZ ;  /* 0x00000004b8cd7819 */ /* 0x000fe200000006ff */
[----:B------:R-:W-:Y:S01]  /*5d20*/  HADD2.F32 R89, -RZ, R91.H0_H0 ;  /* 0x2000005bff597230 */ /* 0x000fe20000004100 */
[-C--:B------:R-:W-:Y:S01]  /*5d30*/  F2FP.F16.E4M3.UNPACK_B R103, R153.reuse ;  /* 0x00000099ff67723e */ /* 0x080fe200020006ff */
[--C-:B------:R-:W-:Y:S01]  /*5d40*/  HADD2.F32 R91, -RZ, R93.reuse.H0_H0 ;  /* 0x2000005dff5b7230 */ /* 0x100fe20000004100 */
[----:B------:R-:W-:Y:S01]  /*5d50*/  IADD3 R194, PT, PT, R205, R192, RZ ;  /* 0x000000c0cdc27210 */ /* 0x000fe20007ffe0ff */
[----:B------:R-:W-:Y:S01]  /*5d60*/  HADD2.F32 R94, -RZ, R93.H1_H1 ;  /* 0x3000005dff5e7230 */ /* 0x000fe20000004100 */
[----:B------:R-:W-:Y:S01]  /*5d70*/  F2FP.F16.E4M3.UNPACK_B R105, R153.H1 ;  /* 0x00000099ff69723e */ /* 0x000fe200030006ff */
[----:B------:R-:W-:Y:S01]  /*5d80*/  HADD2.F32 R93, -RZ, R95.H0_H0 ;  /* 0x2000005fff5d7230 */ /* 0x000fe20000004100 */
[-C--:B------:R-:W-:Y:S01]  /*5d90*/  F2FP.F16.E4M3.UNPACK_B R107, R154.reuse ;  /* 0x0000009aff6b723e */ /* 0x080fe200020006ff */
[----:B------:R-:W-:Y:S01]  /*5da0*/  HADD2.F32 R104, -RZ, R103.H1_H1 ;  /* 0x30000067ff687230 */ /* 0x000fe20000004100 */
[----:B------:R-:W-:Y:S01]  /*5db0*/  F2FP.F16.E4M3.UNPACK_B R109, R154.H1 ;  /* 0x0000009aff6d723e */ /* 0x000fe200030006ff */
[C---:B--2---:R-:W-:Y:S01]  /*5dc0*/  FMUL R0, R78.reuse, R4 ;  /* 0x000000044e007220 */ /* 0x044fe20000400000 */
[C---:B-1----:R-:W-:Y:S01]  /*5dd0*/  FMUL R2, R78.reuse, R5 ;  /* 0x000000054e027220 */ /* 0x042fe20000400000 */
[C---:B------:R-:W-:Y:S01]  /*5de0*/  FMUL R4, R78.reuse, R8 ;  /* 0x000000084e047220 */ /* 0x040fe20000400000 */
[C---:B------:R-:W-:Y:S01]  /*5df0*/  FMUL R5, R78.reuse, R9 ;  /* 0x000000094e057220 */ /* 0x040fe20000400000 */
[C---:B------:R-:W-:Y:S01]  /*5e00*/  FFMA R0, R81.reuse, R82, R0 ;  /* 0x0000005251007223 */ /* 0x040fe20000000000 */
[C---:B------:R-:W-:Y:S01]  /*5e10*/  FFMA R2, R81.reuse, R83, R2 ;  /* 0x0000005351027223 */ /* 0x040fe20000000002 */
[C---:B------:R-:W-:Y:S01]  /*5e20*/  FMUL R8, R78.reuse, R12 ;  /* 0x0000000c4e087220 */ /* 0x040fe20000400000 */
[C---:B------:R-:W-:Y:S01]  /*5e30*/  FMUL R9, R78.reuse, R13 ;  /* 0x0000000d4e097220 */ /* 0x040fe20000400000 */
[C---:B------:R-:W-:Y:S01]  /*5e40*/  FMUL R12, R78.reuse, R16 ;  /* 0x000000104e0c7220 */ /* 0x040fe20000400000 */
[C---:B------:R-:W-:Y:S01]  /*5e50*/  FMUL R13, R78.reuse, R17 ;  /* 0x000000114e0d7220 */ /* 0x040fe20000400000 */
[C---:B------:R-:W-:Y:S01]  /*5e60*/  FMUL R16, R78.reuse, R20 ;  /* 0x000000144e107220 */ /* 0x040fe20000400000 */
[C---:B------:R-:W-:Y:S01]  /*5e70*/  FMUL R17, R78.reuse, R21 ;  /* 0x000000154e117220 */ /* 0x040fe20000400000 */
[C---:B------:R-:W-:Y:S01]  /*5e80*/  FMUL R20, R78.reuse, R24 ;  /* 0x000000184e147220 */ /* 0x040fe20000400000 */
[C---:B------:R-:W-:Y:S01]  /*5e90*/  FMUL R21, R78.reuse, R25 ;  /* 0x000000194e157220 */ /* 0x040fe20000400000 */
[----:B------:R-:W-:Y:S02]  /*5ea0*/  HADD2.F32 R108, -RZ, R107.H1_H1 ;  /* 0x3000006bff6c7230 */ /* 0x000fe40000004100 */
[C---:B------:R-:W-:Y:S01]  /*5eb0*/  FMUL R24, R78.reuse, R28 ;  /* 0x0000001c4e187220 */ /* 0x040fe20000400000 */
[C---:B------:R-:W-:Y:S01]  /*5ec0*/  FMUL R25, R78.reuse, R29 ;  /* 0x0000001d4e197220 */ /* 0x040fe20000400000 */
[C---:B------:R-:W-:Y:S01]  /*5ed0*/  FMUL R28, R78.reuse, R32 ;  /* 0x000000204e1c7220 */ /* 0x040fe20000400000 */
[C---:B------:R-:W-:Y:S01]  /*5ee0*/  FMUL R29, R78.reuse, R33 ;  /* 0x000000214e1d7220 */ /* 0x040fe20000400000 */
[C---:B------:R-:W-:Y:S01]  /*5ef0*/  FMUL R32, R78.reuse, R36 ;  /* 0x000000244e207220 */ /* 0x040fe20000400000 */
[----:B------:R-:W-:Y:S01]  /*5f00*/  F2FP.F16.E4M3.UNPACK_B R111, R155 ;  /* 0x0000009bff6f723e */ /* 0x000fe200020006ff */
[C---:B------:R-:W-:Y:S01]  /*5f10*/  FMUL R33, R78.reuse, R37 ;  /* 0x000000254e217220 */ /* 0x040fe20000400000 */
[C---:B------:R-:W-:Y:S01]  /*5f20*/  FMUL R36, R78.reuse, R40 ;  /* 0x000000284e247220 */ /* 0x040fe20000400000 */
[----:B------:R-:W-:Y:S01]  /*5f30*/  F2FP.F16.E4M3.UNPACK_B R113, R155.H1 ;  /* 0x0000009bff71723e */ /* 0x000fe200030006ff */
[C---:B------:R-:W-:Y:S01]  /*5f40*/  FMUL R37, R78.reuse, R41 ;  /* 0x000000294e257220 */ /* 0x040fe20000400000 */
[----:B------:R-:W-:Y:S02]  /*5f50*/  HADD2.F32 R112, -RZ, R111.H1_H1 ;  /* 0x3000006fff707230 */ /* 0x000fe40000004100 */
        /* <DEDUP_REMOVED lines=26> */
[C---:B------:R-:W-:Y:S01]  /*6100*/  FFMA R3, R81.reuse, R84, R3 ;  /* 0x0000005451037223 */ /* 0x040fe20000000003 */
[C---:B------:R-:W-:Y:S01]  /*6110*/  FFMA R7, R81.reuse, R86, R7 ;  /* 0x0000005651077223 */ /* 0x040fe20000000007 */
[----:B------:R-:W-:Y:S01]  /*6120*/  F2FP.F16.E4M3.UNPACK_B R131, R160 ;  /* 0x000000a0ff83723e */ /* 0x000fe200020006ff */
[C---:B------:R-:W-:Y:S01]  /*6130*/  FFMA R4, R81.reuse, R85, R4 ;  /* 0x0000005551047223 */ /* 0x040fe20000000004 */
[C---:B------:R-:W-:Y:S01]  /*6140*/  FFMA R5, R81.reuse, R88, R5 ;  /* 0x0000005851057223 */ /* 0x040fe20000000005 */
[----:B------:R-:W-:Y:S01]  /*6150*/  F2FP.F16.E4M3.UNPACK_B R133, R160.H1 ;  /* 0x000000a0ff85723e */ /* 0x000fe200030006ff */
[----:B------:R-:W-:Y:S01]  /*6160*/  FFMA R6, R81, R87, R6 ;  /* 0x0000005751067223 */ /* 0x000fe20000000006 */
[----:B------:R-:W-:Y:S01]  /*6170*/  F2FP.SATFINITE.E4M3.F32.PACK_AB_MERGE_C R195, R7, R3, RZ ;  /* 0x0000000307c3723e */ /* 0x000fe200048070ff */
[----:B------:R-:W-:Y:S02]  /*6180*/  HADD2.F32 R128, -RZ, R127.H1_H1 ;  /* 0x3000007fff807230 */ /* 0x000fe40000004100 */
[----:B------:R-:W-:Y:S01]  /*6190*/  FMUL R11, R78, R11 ;  /* 0x0000000b4e0b7220 */ /* 0x000fe20000400000 */
[----:B------:R-:W-:Y:S01]  /*61a0*/  HADD2.F32 R132, -RZ, R131.H1_H1 ;  /* 0x30000083ff847230 */ /* 0x000fe20000004100 */
[----:B------:R-:W-:Y:S01]  /*61b0*/  F2FP.SATFINITE.E4M3.F32.PACK_AB_MERGE_C R200, R2, R0, R195 ;  /* 0x0000000002c8723e */ /* 0x000fe200048070c3 */
[----:B------:R-:W-:Y:S01]  /*61c0*/  FMUL R10, R78, R14 ;  /* 0x0000000e4e0a7220 */ /* 0x000fe20000400000 */
[----:B------:R-:W-:Y:S01]  /*61d0*/  IADD3 R195, PT, PT, R186, R207, RZ ;  /* 0x000000cfbac37210 */ /* 0x000fe20007ffe0ff */
[C---:B------:R-:W-:Y:S01]  /*61e0*/  FFMA R11, R81.reuse, R90, R11 ;  /* 0x0000005a510b7223 */ /* 0x040fe2000000000b */
[C---:B------:R-:W-:Y:S01]  /*61f0*/  FFMA R8, R81.reuse, R89, R8 ;  /* 0x0000005951087223 */ /* 0x040fe20000000008 */
[C---:B------:R-:W-:Y:S01]  /*6200*/  FFMA R9, R81.reuse, R92, R9 ;  /* 0x0000005c51097223 */ /* 0x040fe20000000009 */
[--C-:B------:R-:W-:Y:S02]  /*6210*/  HADD2.F32 R95, -RZ, R97.reuse.H0_H0 ;  /* 0x20000061ff5f7230 */ /* 0x100fe40000004100 */
[----:B------:R-:W-:Y:S01]  /*6220*/  FFMA R10, R81, R91, R10 ;  /* 0x0000005b510a7223 */ /* 0x000fe2000000000a */
[----:B------:R-:W-:Y:S01]  /*6230*/  F2FP.SATFINITE.E4M3.F32.PACK_AB_MERGE_C R201, R11, R6, RZ ;  /* 0x000000060bc9723e */ /* 0x000fe200048070ff */
[C---:B------:R-:W-:Y:S01]  /*6240*/  FMUL R15, R78.reuse, R15 ;  /* 0x0000000f4e0f7220 */ /* 0x040fe20000400000 */
[----:B------:R-:W-:Y:S02]  /*6250*/  HADD2.F32 R98, -RZ, R97.H1_H1 ;  /* 0x30000061ff627230 */ /* 0x000fe40000004100 */
[C---:B------:R-:W-:Y:S01]  /*6260*/  FMUL R14, R78.reuse, R18 ;  /* 0x000000124e0e7220 */ /* 0x040fe20000400000 */
[----:B------:R-:W-:Y:S01]  /*6270*/  F2FP.SATFINITE.E4M3.F32.PACK_AB_MERGE_C R201, R5, R4, R201 ;  /* 0x0000000405c9723e */ /* 0x000fe200048070c9 */
[----:B------:R-:W-:Y:S02]  /*6280*/  HADD2.F32 R97, -RZ, R99.H0_H0 ;  /* 0x20000063ff617230 */ /* 0x000fe40000004100 */
[C---:B------:R-:W-:Y:S01]  /*6290*/  FFMA R15, R81.reuse, R94, R15 ;  /* 0x0000005e510f7223 */ /* 0x040fe2000000000f */
[C---:B------:R-:W-:Y:S01]  /*62a0*/  FFMA R12, R81.reuse, R93, R12 ;  /* 0x0000005d510c7223 */ /* 0x040fe2000000000c */
[----:B------:R-:W-:Y:S01]  /*62b0*/  FFMA R13, R81, R96, R13 ;  /* 0x00000060510d7223 */ /* 0x000fe2000000000d */
[----:B------:R-:W-:Y:S01]  /*62c0*/  F2FP.F16.E4M3.UNPACK_B R135, R161 ;  /* 0x000000a1ff87723e */ /* 0x000fe200020006ff */
[--C-:B------:R-:W-:Y:S01]  /*62d0*/  HADD2.F32 R99, -RZ, R101.reuse.H0_H0 ;  /* 0x20000065ff637230 */ /* 0x100fe20000004100 */
[----:B------:R-:W-:Y:S01]  /*62e0*/  F2FP.SATFINITE.E4M3.F32.PACK_AB_MERGE_C R202, R15, R10, RZ ;  /* 0x0000000a0fca723e */ /* 0x000fe200048070ff */
[----:B------:R-:W-:Y:S01]  /*62f0*/  FFMA R14, R81, R95, R14 ;  /* 0x0000005f510e7223 */ /* 0x000fe2000000000e */
[C---:B------:R-:W-:Y:S01]  /*6300*/  FMUL R19, R78.reuse, R19 ;  /* 0x000000134e137220 */ /* 0x040fe20000400000 */
[----:B------:R-:W-:Y:S01]  /*6310*/  HADD2.F32 R102, -RZ, R101.H1_H1 ;  /* 0x30000065ff667230 */ /* 0x000fe20000004100 */
[----:B------:R-:W-:Y:S01]  /*6320*/  F2FP.SATFINITE.E4M3.F32.PACK_AB_MERGE_C R202, R9, R8, R202 ;  /* 0x0000000809ca723e */ /* 0x000fe200048070ca */
[----:B------:R-:W-:Y:S02]  /*6330*/  HADD2.F32 R101, -RZ, R103.H0_H0 ;  /* 0x20000067ff657230 */ /* 0x000fe40000004100 */
[C---:B------:R-:W-:Y:S01]  /*6340*/  FFMA R19, R81.reuse, R98, R19 ;  /* 0x0000006251137223 */ /* 0x040fe20000000013 */
[C---:B------:R-:W-:Y:S01]  /*6350*/  FFMA R16, R81.reuse, R97, R16 ;  /* 0x0000006151107223 */ /* 0x040fe20000000010 */
[----:B------:R-:W-:Y:S01]  /*6360*/  FFMA R17, R81, R100, R17 ;  /* 0x0000006451117223 */ /* 0x000fe20000000011 */
[----:B------:R-:W-:Y:S02]  /*6370*/  HADD2.F32 R136, -RZ, R135.H1_H1 ;  /* 0x30000087ff887230 */ /* 0x000fe40000004100 */
[C---:B------:R-:W-:Y:S01]  /*6380*/  FMUL R18, R78.reuse, R22 ;  /* 0x000000164e127220 */ /* 0x040fe20000400000 */
[----:B------:R-:W-:Y:S01]  /*6390*/  F2FP.F16.E4M3.UNPACK_B R137, R161.H1 ;  /* 0x000000a1ff89723e */ /* 0x000fe200030006ff */
[C---:B------:R-:W-:Y:S01]  /*63a0*/  FMUL R23, R78.reuse, R23 ;  /* 0x000000174e177220 */ /* 0x040fe20000400000 */
[--C-:B------:R-:W-:Y:S01]  /*63b0*/  HADD2.F32 R103, -RZ, R105.reuse.H0_H0 ;  /* 0x20000069ff677230 */ /* 0x100fe20000004100 */
[----:B------:R-:W-:Y:S01]  /*63c0*/  F2FP.SATFINITE.E4M3.F32.PACK_AB_MERGE_C R203, R19, R14, RZ ;  /* 0x0000000e13cb723e */ /* 0x000fe200048070ff */
[C---:B------:R-:W-:Y:S01]  /*63d0*/  FFMA R18, R81.reuse, R99, R18 ;  /* 0x0000006351127223 */ /* 0x040fe20000000012 */
[C---:B------:R-:W-:Y:S01]  /*63e0*/  FFMA R23, R81.reuse, R102, R23 ;  /* 0x0000006651177223 */ /* 0x040fe20000000017 */
[----:B------:R-:W-:Y:S01]  /*63f0*/  FFMA R20, R81, R101, R20 ;  /* 0x0000006551147223 */ /* 0x000fe20000000014 */
[----:B------:R-:W-:Y:S01]  /*6400*/  F2FP.F16.E4M3.UNPACK_B R139, R162 ;  /* 0x000000a2ff8b723e */ /* 0x000fe200020006ff */
[----:B------:R-:W-:Y:S01]  /*6410*/  HADD2.F32 R106, -RZ, R105.H1_H1 ;  /* 0x30000069ff6a7230 */ /* 0x000fe20000004100 */
[----:B------:R-:W-:Y:S01]  /*6420*/  F2FP.SATFINITE.E4M3.F32.PACK_AB_MERGE_C R203, R13, R12, R203 ;  /* 0x0000000c0dcb723e */ /* 0x000fe200048070cb */
[----:B------:R-:W-:Y:S01]  /*6430*/  FFMA R21, R81, R104, R21 ;  /* 0x0000006851157223 */ /* 0x000fe20000000015 */
[----:B------:R-:W-:Y:S01]  /*6440*/  F2FP.SATFINITE.E4M3.F32.PACK_AB_MERGE_C R208, R23, R18, RZ ;  /* 0x0000001217d0723e */ /* 0x000fe200048070ff */
[----:B------:R-:W-:Y:S02]  /*6450*/  HADD2.F32 R105, -RZ, R107.H0_H0 ;  /* 0x2000006bff697230 */ /* 0x000fe40000004100 */
[C---:B------:R-:W-:Y:S01]  /*6460*/  FMUL R22, R78.reuse, R26 ;  /* 0x0000001a4e167220 */ /* 0x040fe20000400000 */
[----:B------:R1:W-:Y:S01]  /*6470*/  STS.128 [R172+UR49+0x8200], R200 ;  /* 0x008200c8ac007988 */ /* 0x0003e20008000c31 */
[----:B------:R-:W-:Y:S01]  /*6480*/  F2FP.SATFINITE.E4M3.F32.PACK_AB_MERGE_C R208, R17, R16, R208 ;  /* 0x0000001011d0723e */ /* 0x000fe200048070d0 */
[----:B------:R-:W-:Y:S02]  /*6490*/  HADD2.F32 R140, -RZ, R139.H1_H1 ;  /* 0x3000008bff8c7230 */ /* 0x000fe40000004100 */
[C---:B------:R-:W-:Y:S01]  /*64a0*/  FFMA R22, R81.reuse, R103, R22 ;  /* 0x0000006751167223 */ /* 0x040fe20000000016 */
[C---:B------:R-:W-:Y:S01]  /*64b0*/  FMUL R27, R78.reuse, R27 ;  /* 0x0000001b4e1b7220 */ /* 0x040fe20000400000 */
[--C-:B------:R-:W-:Y:S02]  /*64c0*/  HADD2.F32 R107, -RZ, R109.reuse.H0_H0 ;  /* 0x2000006dff6b7230 */ /* 0x100fe40000004100 */
[C---:B------:R-:W-:Y:S01]  /*64d0*/  FMUL R26, R78.reuse, R30 ;  /* 0x0000001e4e1a7220 */ /* 0x040fe20000400000 */
[----:B------:R-:W-:Y:S02]  /*64e0*/  HADD2.F32 R110, -RZ, R109.H1_H1 ;  /* 0x3000006dff6e7230 */ /* 0x000fe40000004100 */
[C---:B------:R-:W-:Y:S01]  /*64f0*/  FFMA R27, R81.reuse, R106, R27 ;  /* 0x0000006a511b7223 */ /* 0x040fe2000000001b */
[C---:B------:R-:W-:Y:S01]  /*6500*/  FFMA R24, R81.reuse, R105, R24 ;  /* 0x0000006951187223 */ /* 0x040fe20000000018 */
[----:B------:R-:W-:Y:S01]  /*6510*/  FFMA R25, R81, R108, R25 ;  /* 0x0000006c51197223 */ /* 0x000fe20000000019 */
[----:B------:R-:W-:Y:S01]  /*6520*/  F2FP.F16.E4M3.UNPACK_B R141, R162.H1 ;  /* 0x000000a2ff8d723e */ /* 0x000fe200030006ff */
[----:B------:R-:W-:Y:S01]  /*6530*/  HADD2.F32 R109, -RZ, R111.H0_H0 ;  /* 0x2000006fff6d7230 */ /* 0x000fe20000004100 */
[----:B------:R-:W-:Y:S01]  /*6540*/  F2FP.SATFINITE.E4M3.F32.PACK_AB_MERGE_C R209, R27, R22, RZ ;  /* 0x000000161bd1723e */ /* 0x000fe200048070ff */
[----:B------:R-:W-:Y:S01]  /*6550*/  FFMA R26, R81, R107, R26 ;  /* 0x0000006b511a7223 */ /* 0x000fe2000000001a */
[C---:B------:R-:W-:Y:S01]  /*6560*/  FMUL R31, R78.reuse, R31 ;  /* 0x0000001f4e1f7220 */ /* 0x040fe20000400000 */
[--C-:B------:R-:W-:Y:S01]  /*6570*/  HADD2.F32 R111, -RZ, R113.reuse.H0_H0 ;  /* 0x20000071ff6f7230 */ /* 0x100fe20000004100 */
[----:B------:R-:W-:Y:S01]  /*6580*/  F2FP.SATFINITE.E4M3.F32.PACK_AB_MERGE_C R209, R21, R20, R209 ;  /* 0x0000001415d1723e */ /* 0x000fe200048070d1 */
[----:B------:R-:W-:Y:S02]  /*6590*/  HADD2.F32 R114, -RZ, R113.H1_H1 ;  /* 0x30000071ff727230 */ /* 0x000fe40000004100 */
[C---:B------:R-:W-:Y:S01]  /*65a0*/  FFMA R31, R81.reuse, R110, R31 ;  /* 0x0000006e511f7223 */ /* 0x040fe2000000001f */
[C---:B------:R-:W-:Y:S01]  /*65b0*/  FFMA R28, R81.reuse, R109, R28 ;  /* 0x0000006d511c7223 */ /* 0x040fe2000000001c */
[----:B------:R-:W-:Y:S01]  /*65c0*/  FFMA R29, R81, R112, R29 ;  /* 0x00000070511d7223 */ /* 0x000fe2000000001d */
[----:B------:R-:W-:Y:S02]  /*65d0*/  HADD2.F32 R113, -RZ, R115.H0_H0 ;  /* 0x20000073ff717230 */ /* 0x000fe40000004100 */
[C---:B------:R-:W-:Y:S01]  /*65e0*/  FMUL R30, R78.reuse, R34 ;  /* 0x000000224e1e7220 */ /* 0x040fe20000400000 */
[----:B------:R-:W-:Y:S01]  /*65f0*/  F2FP.F16.E4M3.UNPACK_B R143, R163 ;  /* 0x000000a3ff8f723e */ /* 0x000fe200020006ff */
[C---:B------:R-:W-:Y:S01]  /*6600*/  FMUL R35, R78.reuse, R35 ;  /* 0x000000234e237220 */ /* 0x040fe20000400000 */
[----:B------:R-:W-:Y:S01]  /*6610*/  HADD2.F32 R115, -RZ, R117.H0_H0 ;  /* 0x20000075ff737230 */ /* 0x000fe20000004100 */
[----:B------:R-:W-:Y:S01]  /*6620*/  F2FP.SATFINITE.E4M3.F32.PACK_AB_MERGE_C R210, R31, R26, RZ ;  /* 0x0000001a1fd2723e */ /* 0x000fe200048070ff */
[C---:B------:R-:W-:Y:S01]  /*6630*/  FFMA R30, R81.reuse, R111, R30 ;  /* 0x0000006f511e7223 */ /* 0x040fe2000000001e */
[C---:B------:R-:W-:Y:S01]  /*6640*/  FFMA R35, R81.reuse, R114, R35 ;  /* 0x0000007251237223 */ /* 0x040fe20000000023 */
[C---:B------:R-:W-:Y:S01]  /*6650*/  FFMA R32, R81.reuse, R113, R32 ;  /* 0x0000007151207223 */ /* 0x040fe20000000020 */
[----:B------:R-:W-:Y:S01]  /*6660*/  F2FP.F16.E4M3.UNPACK_B R145, R163.H1 ;  /* 0x000000a3ff91723e */ /* 0x000fe200030006ff */
[----:B------:R-:W-:Y:S01]  /*6670*/  FFMA R33, R81, R116, R33 ;  /* 0x0000007451217223 */ /* 0x000fe20000000021 */
[----:B------:R-:W-:Y:S01]  /*6680*/  F2FP.SATFINITE.E4M3.F32.PACK_AB_MERGE_C R210, R25, R24, R210 ;  /* 0x0000001819d2723e */ /* 0x000fe200048070d2 */
[----:B------:R-:W-:Y:S01]  /*6690*/  HADD2.F32 R144, -RZ, R143.H1_H1 ;  /* 0x3000008fff907230 */ /* 0x000fe20000004100 */
[----:B------:R-:W-:Y:S01]  /*66a0*/  F2FP.SATFINITE.E4M3.F32.PACK_AB_MERGE_C R211, R35, R30, RZ ;  /* 0x0000001e23d3723e */ /* 0x000fe200048070ff */
[----:B------:R-:W-:Y:S02]  /*66b0*/  HADD2.F32 R118, -RZ, R117.H1_H1 ;  /* 0x30000075ff767230 */ /* 0x000fe40000004100 */
[C---:B------:R-:W-:Y:S01]  /*66c0*/  FMUL R34, R78.reuse, R38 ;  /* 0x000000264e227220 */ /* 0x040fe20000400000 */
[----:B------:R-:W-:Y:S01]  /*66d0*/  HADD2.F32 R117, -RZ, R119.H0_H0 ;  /* 0x20000077ff757230 */ /* 0x000fe20000004100 */
[----:B------:R-:W-:Y:S01]  /*66e0*/  F2FP.SATFINITE.E4M3.F32.PACK_AB_MERGE_C R211, R29, R28, R211 ;  /* 0x0000001c1dd3723e */ /* 0x000fe200048070d3 */
[C---:B------:R-:W-:Y:S01]  /*66f0*/  FMUL R39, R78.reuse, R39 ;  /* 0x000000274e277220 */ /* 0x040fe20000400000 */
[--C-:B------:R-:W-:Y:S02]  /*6700*/  HADD2.F32 R119, -RZ, R121.reuse.H0_H0 ;  /* 0x20000079ff777230 */ /* 0x100fe40000004100 */
[C---:B------:R-:W-:Y:S01]  /*6710*/  FFMA R34, R81.reuse, R115, R34 ;  /* 0x0000007351227223 */ /* 0x040fe20000000022 */
[----:B------:R-:W-:Y:S01]  /*6720*/  HADD2.F32 R122, -RZ, R121.H1_H1 ;  /* 0x30000079ff7a7230 */ /* 0x000fe20000004100 */
[----:B------:R1:W-:Y:S01]  /*6730*/  STS.128 [R192+0x8010], R208 ;  /* 0x008010d0c0007388 */ /* 0x0003e20000000c00 */
[----:B------:R-:W-:Y:S02]  /*6740*/  HADD2.F32 R121, -RZ, R123.H0_H0 ;  /* 0x2000007bff797230 */ /* 0x000fe40000004100 */
[C---:B------:R-:W-:Y:S01]  /*6750*/  FFMA R39, R81.reuse, R118, R39 ;  /* 0x0000007651277223 */ /* 0x040fe20000000027 */
[C---:B------:R-:W-:Y:S01]  /*6760*/  FFMA R36, R81.reuse, R117, R36 ;  /* 0x0000007551247223 */ /* 0x040fe20000000024 */
[----:B------:R-:W-:Y:S01]  /*6770*/  FFMA R37, R81, R120, R37 ;  /* 0x0000007851257223 */ /* 0x000fe20000000025 */
[C---:B------:R-:W-:Y:S01]  /*6780*/  FMUL R38, R78.reuse, R42 ;  /* 0x0000002a4e267220 */ /* 0x040fe20000400000 */
[----:B------:R-:W-:Y:S01]  /*6790*/  ISETP.NE.AND P0, PT, R189, RZ, PT ;  /* 0x000000ffbd00720c */ /* 0x000fe20003f05270 */
[C---:B------:R-:W-:Y:S01]  /*67a0*/  FMUL R43, R78.reuse, R43 ;  /* 0x0000002b4e2b7220 */ /* 0x040fe20000400000 */
[--C-:B------:R-:W-:Y:S01]  /*67b0*/  HADD2.F32 R123, -RZ, R125.reuse.H0_H0 ;  /* 0x2000007dff7b7230 */ /* 0x100fe20000004100 */
[----:B------:R-:W-:Y:S01]  /*67c0*/  F2FP.SATFINITE.E4M3.F32.PACK_AB_MERGE_C R212, R39, R34, RZ ;  /* 0x0000002227d4723e */ /* 0x000fe200048070ff */
[C---:B------:R-:W-:Y:S01]  /*67d0*/  FFMA R38, R81.reuse, R119, R38 ;  /* 0x0000007751267223 */ /* 0x040fe20000000026 */
[C---:B------:R-:W-:Y:S01]  /*67e0*/  FFMA R43, R81.reuse, R122, R43 ;  /* 0x0000007a512b7223 */ /* 0x040fe2000000002b */
[----:B------:R-:W-:Y:S01]  /*67f0*/  FFMA R40, R81, R121, R40 ;  /* 0x0000007951287223 */ /* 0x000fe20000000028 */
[----:B------:R-:W-:Y:S01]  /*6800*/  F2FP.SATFINITE.E4M3.F32.PACK_AB_MERGE_C R212, R33, R32, R212 ;  /* 0x0000002021d4723e */ /* 0x000fe200048070d4 */
[----:B------:R-:W-:Y:S01]  /*6810*/  FFMA R41, R81, R124, R41 ;  /* 0x0000007c51297223 */ /* 0x000fe20000000029 */
[----:B------:R-:W-:Y:S01]  /*6820*/  HADD2.F32 R126, -RZ, R125.H1_H1 ;  /* 0x3000007dff7e7230 */ /* 0x000fe20000004100 */
[----:B------:R-:W-:Y:S01]  /*6830*/  F2FP.SATFINITE.E4M3.F32.PACK_AB_MERGE_C R213, R43, R38, RZ ;  /* 0x000000262bd5723e */ /* 0x000fe200048070ff */
[----:B------:R-:W-:Y:S02]  /*6840*/  HADD2.F32 R125, -RZ, R127.H0_H0 ;  /* 0x2000007fff7d7230 */ /* 0x000fe40000004100 */
[C---:B------:R-:W-:Y:S01]  /*6850*/  FMUL R42, R78.reuse, R46 ;  /* 0x0000002e4e2a7220 */ /* 0x040fe20000400000 */
[----:B------:R-:W-:Y:S01]  /*6860*/  FMUL R47, R78, R47 ;  /* 0x0000002f4e2f7220 */ /* 0x000fe20000400000 */
[--C-:B------:R-:W-:Y:S01]  /*6870*/  HADD2.F32 R127, -RZ, R129.reuse.H0_H0 ;  /* 0x20000081ff7f7230 */ /* 0x100fe20000004100 */
[----:B------:R-:W-:Y:S01]  /*6880*/  F2FP.SATFINITE.E4M3.F32.PACK_AB_MERGE_C R213, R37, R36, R213 ;  /* 0x0000002425d5723e */ /* 0x000fe200048070d5 */
[C---:B------:R-:W-:Y:S01]  /*6890*/  FFMA R42, R81.reuse, R123, R42 ;  /* 0x0000007b512a7223 */ /* 0x040fe2000000002a */
[C---:B------:R-:W-:Y:S01]  /*68a0*/  FFMA R47, R81.reuse, R126, R47 ;  /* 0x0000007e512f7223 */ /* 0x040fe2000000002f */
[C---:B------:R-:W-:Y:S01]  /*68b0*/  FFMA R44, R81.reuse, R125, R44 ;  /* 0x0000007d512c7223 */ /* 0x040fe2000000002c */
[----:B------:R-:W-:Y:S01]  /*68c0*/  ISETP.NE.AND P6, PT, R198, RZ, PT ;  /* 0x000000ffc600720c */ /* 0x000fe20003fc5270 */
[----:B------:R-:W-:Y:S01]  /*68d0*/  FFMA R45, R81, R128, R45 ;  /* 0x00000080512d7223 */ /* 0x000fe2000000002d */
[----:B------:R-:W-:Y:S01]  /*68e0*/  HADD2.F32 R130, -RZ, R129.H1_H1 ;  /* 0x30000081ff827230 */ /* 0x000fe20000004100 */
[----:B------:R-:W-:Y:S01]  /*68f0*/  F2FP.SATFINITE.E4M3.F32.PACK_AB_MERGE_C R214, R47, R42, RZ ;  /* 0x0000002a2fd6723e */ /* 0x000fe200048070ff */
[----:B------:R-:W-:Y:S02]  /*6900*/  HADD2.F32 R129, -RZ, R131.H0_H0 ;  /* 0x20000083ff817230 */ /* 0x000fe40000004100 */
[C---:B------:R-:W-:Y:S01]  /*6910*/  FMUL R46, R78.reuse, R50 ;  /* 0x000000324e2e7220 */ /* 0x040fe20000400000 */
[C---:B------:R-:W-:Y:S01]  /*6920*/  FMUL R51, R78.reuse, R51 ;  /* 0x000000334e337220 */ /* 0x040fe20000400000 */
[--C-:B------:R-:W-:Y:S02]  /*6930*/  HADD2.F32 R131, -RZ, R133.reuse.H0_H0 ;  /* 0x20000085ff837230 */ /* 0x100fe40000004100 */
[C---:B------:R-:W-:Y:S01]  /*6940*/  FMUL R50, R78.reuse, R54 ;  /* 0x000000364e327220 */ /* 0x040fe20000400000 */
[C---:B------:R-:W-:Y:S01]  /*6950*/  FFMA R46, R81.reuse, R127, R46 ;  /* 0x0000007f512e7223 */ /* 0x040fe2000000002e */
[----:B------:R-:W-:Y:S02]  /*6960*/  HADD2.F32 R134, -RZ, R133.H1_H1 ;  /* 0x30000085ff867230 */ /* 0x000fe40000004100 */
[C---:B------:R-:W-:Y:S01]  /*6970*/  FFMA R51, R81.reuse, R130, R51 ;  /* 0x0000008251337223 */ /* 0x040fe20000000033 */
[----:B------:R-:W-:Y:S02]  /*6980*/  HADD2.F32 R133, -RZ, R135.H0_H0 ;  /* 0x20000087ff857230 */ /* 0x000fe40000004100 */
[C---:B------:R-:W-:Y:S01]  /*6990*/  FMUL R55, R78.reuse, R55 ;  /* 0x000000374e377220 */ /* 0x040fe20000400000 */
[C---:B------:R-:W-:Y:S01]  /*69a0*/  FFMA R48, R81.reuse, R129, R48 ;  /* 0x0000008151307223 */ /* 0x040fe20000000030 */
[C---:B------:R-:W-:Y:S01]  /*69b0*/  FFMA R49, R81.reuse, R132, R49 ;  /* 0x0000008451317223 */ /* 0x040fe20000000031 */
[--C-:B------:R-:W-:Y:S02]  /*69c0*/  HADD2.F32 R135, -RZ, R137.reuse.H0_H0 ;  /* 0x20000089ff877230 */ /* 0x100fe40000004100 */
[C---:B------:R-:W-:Y:S01]  /*69d0*/  FFMA R50, R81.reuse, R131, R50 ;  /* 0x0000008351327223 */ /* 0x040fe20000000032 */
[----:B------:R-:W-:Y:S02]  /*69e0*/  HADD2.F32 R138, -RZ, R137.H1_H1 ;  /* 0x30000089ff8a7230 */ /* 0x000fe40000004100 */
[C---:B------:R-:W-:Y:S01]  /*69f0*/  FMUL R54, R78.reuse, R58 ;  /* 0x0000003a4e367220 */ /* 0x040fe20000400000 */
[----:B------:R-:W-:Y:S02]  /*6a00*/  HADD2.F32 R137, -RZ, R139.H0_H0 ;  /* 0x2000008bff897230 */ /* 0x000fe40000004100 */
[C---:B------:R-:W-:Y:S01]  /*6a10*/  FFMA R55, R81.reuse, R134, R55 ;  /* 0x0000008651377223 */ /* 0x040fe20000000037 */
        /* <DEDUP_REMOVED lines=16> */
[----:B------:R-:W-:Y:S01]  /*6b20*/  FFMA R63, R81, R142, R63 ;  /* 0x0000008e513f7223 */ /* 0x000fe2000000003f */
[----:B------:R-:W-:Y:S01]  /*6b30*/  FMUL R67, R78, R67 ;  /* 0x000000434e437220 */ /* 0x000fe20000400000 */
[----:B------:R-:W-:Y:S01]  /*6b40*/  F2FP.SATFINITE.E4M3.F32.PACK_AB_MERGE_C R215, R51, R46, RZ ;  /* 0x0000002e33d7723e */ /* 0x000fe200048070ff */
[C---:B------:R-:W-:Y:S01]  /*6b50*/  FFMA R60, R81.reuse, R141, R60 ;  /* 0x0000008d513c7223 */ /* 0x040fe2000000003c */
[C---:B------:R-:W-:Y:S01]  /*6b60*/  FFMA R61, R81.reuse, R144, R61 ;  /* 0x00000090513d7223 */ /* 0x040fe2000000003d */
[C---:B------:R-:W-:Y:S01]  /*6b70*/  FFMA R62, R81.reuse, R143, R62 ;  /* 0x0000008f513e7223 */ /* 0x040fe2000000003e */
[----:B------:R-:W-:Y:S01]  /*6b80*/  FFMA R67, R81, R146, R67 ;  /* 0x0000009251437223 */ /* 0x000fe20000000043 */
[----:B------:R-:W-:Y:S02]  /*6b90*/  F2FP.SATFINITE.E4M3.F32.PACK_AB_MERGE_C R214, R41, R40, R214 ;  /* 0x0000002829d6723e */ /* 0x000fe400048070d6 */
[----:B------:R-:W-:Y:S02]  /*6ba0*/  F2FP.SATFINITE.E4M3.F32.PACK_AB_MERGE_C R215, R45, R44, R215 ;  /* 0x0000002c2dd7723e */ /* 0x000fe400048070d7 */
[----:B------:R-:W-:Y:S02]  /*6bb0*/  F2FP.SATFINITE.E4M3.F32.PACK_AB_MERGE_C R216, R55, R50, RZ ;  /* 0x0000003237d8723e */ /* 0x000fe400048070ff */
[----:B------:R-:W-:Y:S01]  /*6bc0*/  F2FP.SATFINITE.E4M3.F32.PACK_AB_MERGE_C R217, R59, R54, RZ ;  /* 0x000000363bd9723e */ /* 0x000fe200048070ff */
[----:B------:R1:W-:Y:S01]  /*6bd0*/  STS.128 [R195+0x8020], R212 ;  /* 0x008020d4c3007388 */ /* 0x0003e20000000c00 */
[----:B------:R-:W-:Y:S02]  /*6be0*/  F2FP.SATFINITE.E4M3.F32.PACK_AB_MERGE_C R218, R63, R58, RZ ;  /* 0x0000003a3fda723e */ /* 0x000fe400048070ff */
[----:B------:R-:W-:Y:S02]  /*6bf0*/  F2FP.SATFINITE.E4M3.F32.PACK_AB_MERGE_C R219, R67, R62, RZ ;  /* 0x0000003e43db723e */ /* 0x000fe400048070ff */
[----:B------:R-:W-:Y:S02]  /*6c00*/  F2FP.SATFINITE.E4M3.F32.PACK_AB_MERGE_C R216, R49, R48, R216 ;  /* 0x0000003031d8723e */ /* 0x000fe400048070d8 */
[----:B------:R-:W-:Y:S02]  /*6c10*/  F2FP.SATFINITE.E4M3.F32.PACK_AB_MERGE_C R217, R53, R52, R217 ;  /* 0x0000003435d9723e */ /* 0x000fe400048070d9 */
[----:B------:R-:W-:Y:S02]  /*6c20*/  F2FP.SATFINITE.E4M3.F32.PACK_AB_MERGE_C R218, R57, R56, R218 ;  /* 0x0000003839da723e */ /* 0x000fe400048070da */
[----:B------:R-:W-:Y:S02]  /*6c30*/  F2FP.SATFINITE.E4M3.F32.PACK_AB_MERGE_C R219, R61, R60, R219 ;  /* 0x0000003c3ddb723e */ /* 0x000fe400048070db */
[----:B------:R-:W-:Y:S02]  /*6c40*/  LEA R204, R181, UR49, 0x3 ;  /* 0x00000031b5cc7c11 */ /* 0x000fe4000f8e18ff */
[----:B------:R-:W-:Y:S01]  /*6c50*/  @P6 SHF.L.U32 R221, R180, 0x1f, RZ ;  /* 0x0000001fb4dd6819 */ /* 0x000fe200000006ff */
[----:B------:R1:W-:Y:S01]  /*6c60*/  STS.128 [R194+0x8010], R216 ;  /* 0x008010d8c2007388 */ /* 0x0003e20000000c00 */
[----:B------:R-:W-:Y:S01]  /*6c70*/  @!PT LDS RZ, [RZ] ;  /* 0x00000000fffff984 */ /* 0x000fe20000000800 */
[----:B------:R-:W-:Y:S01]  /*6c80*/  @!PT LDS RZ, [RZ] ;  /* 0x00000000fffff984 */ /* 0x000fe20000000800 */
[----:B------:R-:W-:Y:S01]  /*6c90*/  @!PT LDS RZ, [RZ] ;  /* 0x00000000fffff984 */ /* 0x000fe20000000800 */
[----:B------:R-:W-:Y:S01]  /*6ca0*/  @!PT LDS RZ, [RZ] ;  /* 0x00000000fffff984 */ /* 0x000fe20000000800 */
[----:B------:R2:W-:Y:S07]  /*6cb0*/  MEMBAR.ALL.CTA ;  /* 0x0000000000007992 */ /* 0x0005ee0000008000 */
[----:B--2---:R-:W2:Y:S02]  /*6cc0*/  FENCE.VIEW.ASYNC.S ;  /* 0x00000000000073c6 */ /* 0x004ea40000000000 */
[----:B--2---:R-:W-:Y:S06]  /*6cd0*/  BAR.SYNC.DEFER_BLOCKING 0x1, 0x80 ;  /* 0x0042000000007b1d */ /* 0x004fec0000010000 */
[----:B------:R-:W-:Y:S05]  /*6ce0*/  @P0 BRA `(.L_x_97) ;  /* 0x0000000000280947 */ /* 0x000fea0003800000 */
[----:B------:R-:W-:Y:S02]  /*6cf0*/  UIADD3 UR4, UPT, UPT, UR49, 0x8200, URZ ;  /* 0x0000820031047890 */ /* 0x000fe4000fffe0ff */
[----:B------:R-:W-:Y:S01]  /*6d00*/  UIADD3 UR6, UP0, UPT, UR52, 0x680, URZ ;  /* 0x0000068034067890 */ /* 0x000fe2000ff1e0ff */
[----:B------:R-:W-:Y:S03]  /*6d10*/  UMOV UR43, UR36 ;  /* 0x00000024002b7c82 */ /* 0x000fe60008000000 */
[----:B------:R-:W-:Y:S01]  /*6d20*/  MOV R188, UR4 ;  /* 0x0000000400bc7c02 */ /* 0x000fe20008000f00 */
[----:B------:R-:W-:Y:S03]  /*6d30*/  UIADD3.X UR7, UPT, UPT, URZ, UR53, URZ, UP0, !UPT ;  /* 0x00000035ff077290 */ /* 0x000fe600087fe4ff */
[----:B------:R-:W-:Y:S11]  /*6d40*/  R2UR UR40, R188 ;  /* 0x00000000bc2872ca */ /* 0x000ff600000e0000 */
[----:B------:R-:W-:Y:S02]  /*6d50*/  @!UPT UIADD3 URZ, UPT, UPT, URZ, URZ, URZ ;  /* 0x000000fffffff290 */ /* 0x000fe4000fffe0ff */
[----:B------:R2:W-:Y:S01]  /*6d60*/  UTMASTG.3D [UR40], [UR6] ;  /* 0x00000028060073b5 */ /* 0x0005e20008010000 */
[----:B------:R0:W-:Y:S01]  /*6d70*/  UTMACMDFLUSH ;  /* 0x00000000000079b7 */ /* 0x0001e20000000000 */
[----:B--2---:R-:W-:Y:S04]  /*6d80*/  DEPBAR.LE SB0, 0x1 ;  /* 0x000080400000791a */ /* 0x004fe80000000000 */
.L_x_97:
[----:B------:R-:W-:Y:S05]  /*6d90*/  BSYNC.RECONVERGENT B0 ;  /* 0x0000000000007941 */ /* 0x000fea0003800200 */
.L_x_96:
[----:B------:R-:W-:Y:S06]  /*6da0*/  BAR.SYNC.DEFER_BLOCKING 0x1, 0x80 ;  /* 0x0042000000007b1d */ /* 0x000fec0000010000 */
[----:B------:R-:W2:Y:S01]  /*6db0*/  @P6 SYNCS.PHASECHK.TRANS64.TRYWAIT P0, [R204+URZ+0x30], R221 ;  /* 0x000030ddcc0065a7 */ /* 0x000ea200080011ff */
[----:B------:R-:W-:Y:S01]  /*6dc0*/  BSSY B1, `(.L_x_98) ;  /* 0x0000023000017945 */ /* 0x000fe20003800000 */
[----:B--2---:R-:W-:Y:S03]  /*6dd0*/  @P6 SEL R196, RZ, 0x1, !P0 ;  /* 0x00000001ffc46807 */ /* 0x004fe60004000000 */
[----:B------:R-:W-:Y:S05]  /*6de0*/  @!P6 BRA `(.L_x_99) ;  /* 0x000000000080e947 */ /* 0x000fea0003800000 */
[----:B------:R-:W-:Y:S01]  /*6df0*/  ISETP.NE.AND P1, PT, R197, RZ, PT ;  /* 0x000000ffc500720c */ /* 0x000fe20003f25270 */
[----:B------:R-:W-:Y:S01]  /*6e00*/  BSSY B0, `(.L_x_100) ;  /* 0x000000a000007945 */ /* 0x000fe20003800000 */
[----:B------:R-:W-:Y:S11]  /*6e10*/  ISETP.NE.AND P0, PT, R196, RZ, PT ;  /* 0x000000ffc400720c */ /* 0x000ff60003f05270 */
[----:B------:R-:W-:Y:S04]  /*6e20*/  @P1 IMAD R0, R181, 0x2000, R186 ;  /* 0x00002000b5001824 */ /* 0x000fe800078e02ba */
[C---:B------:R-:W-:Y:S01]  /*6e30*/  @P1 IMAD.IADD R6, R0.reuse, 0x1, R199 ;  /* 0x0000000100061824 */ /* 0x040fe200078e02c7 */
[----:B------:R-:W-:Y:S03]  /*6e40*/  @P1 IADD3 R4, PT, PT, R0, R207, RZ ;  /* 0x000000cf00041210 */ /* 0x000fe60007ffe0ff */
[----:B------:R-:W-:Y:S01]  /*6e50*/  @P1 IMAD.IADD R2, R205, 0x1, R6 ;  /* 0x00000001cd021824 */ /* 0x000fe200078e0206 */
[----:B------:R-:W-:Y:S06]  /*6e60*/  @P0 BRA `(.L_x_101) ;  /* 0x00000000000c0947 */ /* 0x000fec0003800000 */
[----:B------:R-:W-:Y:S04]  /*6e70*/  SHF.L.U32 R3, R180, 0x1f, RZ ;  /* 0x0000001fb4037819 */ /* 0x000fe800000006ff */
[----:B------:R-:W2:Y:S02]  /*6e80*/  SYNCS.PHASECHK.TRANS64.TRYWAIT P0, [R204+URZ+0x30], R3 ;  /* 0x00003003cc0075a7 */ /* 0x000ea400080011ff */
[----:B--2---:R-:W-:Y:S05]  /*6e90*/  @!P0 BRA `(.L_x_102) ;  /* 0x0000004800b48947 */ /* 0x004fea0003800000 */
.L_x_101:
[----:B------:R-:W-:Y:S05]  /*6ea0*/  BSYNC B0 ;  /* 0x0000000000007941 */ /* 0x000fea0003800000 */
.L_x_100:
[----:B------:R-:W-:Y:S01]  /*6eb0*/  ISETP.NE.AND P0, PT, R197, RZ, PT ;  /* 0x000000ffc500720c */ /* 0x000fe20003f05270 */
[----:B--2---:R-:W-:Y:S02]  /*6ec0*/  VIADD R204, R204, 0x50 ;  /* 0x00000050cccc7836 */ /* 0x004fe40000000000 */
[----:B------:R-:W-:Y:S02]  /*6ed0*/  IMAD.U32 R3, RZ, RZ, UR37 ;  /* 0x00000025ff037e24 */ /* 0x000fe4000f8e00ff */
[----:B------:R-:W-:Y:S03]  /*6ee0*/  VIADD R181, R181, 0x1 ;  /* 0x00000001b5b57836 */ /* 0x000fe60000000000 */
[----:B------:R-:W-:Y:S05]  /*6ef0*/  PRMT R3, R3, 0x654, R204 ;  /* 0x0000065403037816 */ /* 0x000fea00000000cc */
[----:B------:R2:W3:Y:S04]  /*6f00*/  @P0 LDS.128 R148, [R0] ;  /* 0x0000000000940984 */ /* 0x0004e80000000c00 */
[----:B------:R2:W4:Y:S04]  /*6f10*/  @P0 LDS.128 R156, [R4+0x20] ;  /* 0x00002000049c0984 */ /* 0x0005280000000c00 */
        /* <DEDUP_REMOVED lines=9> */
[----:B------:R-:W-:Y:S01]  /*6fb0*/  SEL R181, R181, RZ, P0 ;  /* 0x000000ffb5b57207 */ /* 0x000fe20000000000 */
[----:B-----5:R5:W-:Y:S02]  /*6fc0*/  SYNCS.ARRIVE.TRANS64.RED.A1T0 RZ, [R3+URZ], RZ ;  /* 0x000000ff03ff79a7 */ /* 0x020be400081004ff */
[----:B-----5:R-:W-:Y:S04]  /*6fd0*/  SEL R3, RZ, 0x1, P0 ;  /* 0x00000001ff037807 */ /* 0x020fe80000000000 */
[----:B--234-:R-:W-:Y:S02]  /*6fe0*/  LOP3.LUT R180, R180, R3, RZ, 0x3c, !PT ;  /* 0x00000003b4b47212 */ /* 0x01cfe400078e3cff */
.L_x_99:
[----:B------:R-:W-:Y:S05]  /*6ff0*/  BSYNC B1 ;  /* 0x0000000000017941 */ /* 0x000fea0003800000 */
.L_x_98:
[----:B------:R-:W-:Y:S01]  /*7000*/  VIADD R0, R80, 0x40 ;  /* 0x0000004050007836 */ /* 0x000fe20000000000 */
[----:B------:R-:W-:Y:S04]  /*7010*/  BSSY.RECONVERGENT B6, `(.L_x_103) ;  /* 0x0000015000067945 */ /* 0x000fe80003800200 */
[----:B------:R-:W-:Y:S04]  /*7020*/  SHF.R.U32.HI R0, RZ, 0x15, R0 ;  /* 0x00000015ff007819 */ /* 0x000fe80000011600 */
[----:B------:R-:W-:Y:S11]  /*7030*/  LOP3.LUT P0, RZ, R0, 0x3, R173, 0x48, !PT ;  /* 0x0000000300ff7812 */ /* 0x000ff600078048ad */
[----:B------:R-:W-:Y:S02]  /*7040*/  @!UPT UIADD3 URZ, UPT, UPT, URZ, URZ, URZ ;  /* 0x000000fffffff290 */ /* 0x000fe4000fffe0ff */
[----:B------:R-:W-:Y:S05]  /*7050*/  @!P0 BRA `(.L_x_104) ;  /* 0x0000000000408947 */ /* 0x000fea0003800000 */
[----:B------:R-:W2:Y:S01]  /*7060*/  LDCU.64 UR8, c[0x4][0x78] ;  /* 0x01000f00ff0877ac */ /* 0x000ea20008000a00 */
[----:B------:R-:W-:Y:S01]  /*7070*/  MOV R3, 0x0 ;  /* 0x0000000000037802 */ /* 0x000fe20000000f00 */
[----:B------:R-:W-:Y:S02]  /*7080*/  HFMA2 R12, -RZ, RZ, 0, 5.9604644775390625e-08 ;  /* 0x00000001ff0c7431 */ /* 0x000fe400000001ff */
[----:B------:R-:W-:Y:S02]  /*7090*/  IMAD.MOV.U32 R8, RZ, RZ, 0x192 ;  /* 0x00000192ff087424 */ /* 0x000fe400078e00ff */
[----:B------:R-:W-:Y:S01]  /*70a0*/  IMAD.MOV.U32 R13, RZ, RZ, RZ ;  /* 0x000000ffff0d7224 */ /* 0x000fe200078e00ff */
[----:B------:R-:W3:Y:S01]  /*70b0*/  LDCU.64 UR6, c[0x4][0x80] ;  /* 0x01001000ff0677ac */ /* 0x000ee20008000a00 */
[----:B------:R-:W4:Y:S01]  /*70c0*/  LDC.64 R2, c[0x4][R3] ;  /* 0x0100000003027b82 */ /* 0x000f220000000a00 */
[----:B------:R-:W5:Y:S01]  /*70d0*/  LDCU.64 UR4, c[0x4][0x18] ;  /* 0x01000300ff0477ac */ /* 0x000f620008000a00 */
[----:B--2---:R-:W-:Y:S01]  /*70e0*/  MOV R5, UR9 ;  /* 0x0000000900057c02 */ /* 0x004fe20008000f00 */
[----:B------:R-:W-:Y:S01]  /*70f0*/  IMAD.U32 R4, RZ, RZ, UR8 ;  /* 0x00000008ff047e24 */ /* 0x000fe2000f8e00ff */
[----:B---3--:R-:W-:Y:S01]  /*7100*/  MOV R7, UR7 ;  /* 0x0000000700077c02 */ /* 0x008fe20008000f00 */
[----:B------:R-:W-:Y:S01]  /*7110*/  IMAD.U32 R6, RZ, RZ, UR6 ;  /* 0x00000006ff067e24 */ /* 0x000fe2000f8e00ff */
[----:B-----5:R-:W-:Y:S01]  /*7120*/  MOV R11, UR5 ;  /* 0x00000005000b7c02 */ /* 0x020fe20008000f00 */
[----:B------:R-:W-:Y:S02]  /*7130*/  IMAD.U32 R10, RZ, RZ, UR4 ;  /* 0x00000004ff0a7e24 */ /* 0x000fe4000f8e00ff */
[----:B------:R-:W-:Y:S07]  /*7140*/  LEPC R20, `(.L_x_104) ;  /* 0x000000001014794e */ /* 0x000fee0000000000 */
[----:B-1--4-:R-:W-:Y:S05]  /*7150*/  CALL.ABS.NOINC R2 ;  /* 0x0000000002007343 */ /* 0x012fea0003c00000 */
.L_x_104:
[----:B------:R-:W-:Y:S05]  /*7160*/  BSYNC.RECONVERGENT B6 ;  /* 0x0000000000067941 */ /* 0x000fea0003800200 */
.L_x_103:
[----:B------:R-:W-:Y:S01]  /*7170*/  F2FP.F16.E4M3.UNPACK_B R4, R149 ;  /* 0x00000095ff04723e */ /* 0x000fe200020006ff */
[----:B------:R-:W-:Y:S05]  /*7180*/  WARPSYNC.ALL ;  /* 0x0000000000007948 */ /* 0x000fea0003800000 */
[----:B------:R-:W-:Y:S01]  /*7190*/  R2UR UR4, R80 ;  /* 0x00000000500472ca */ /* 0x000fe200000e0000 */
[--C-:B------:R-:W-:Y:S01]  /*71a0*/  HADD2.F32 R88, -RZ, R4.reuse.H0_H0 ;  /* 0x20000004ff587230 */ /* 0x100fe20000004100 */
[-C--:B------:R-:W-:Y:S01]  /*71b0*/  F2FP.F16.E4M3.UNPACK_B R0, R148.reuse ;  /* 0x00000094ff00723e */ /* 0x080fe200020006ff */
[----:B------:R-:W-:Y:S01]  /*71c0*/  HADD2.F32 R83, -RZ, R4.H1_H1 ;  /* 0x30000004ff537230 */ /* 0x000fe20000004100 */
[----:B------:R-:W-:Y:S01]  /*71d0*/  F2FP.F16.E4M3.UNPACK_B R4, R151 ;  /* 0x00000097ff04723e */ /* 0x000fe200020006ff */
[----:B------:R-:W-:Y:S01]  /*71e0*/  BSSY.RECONVERGENT B0, `(.L_x_105) ;  /* 0x0000116000007945 */ /* 0x000fe20003800200 */
[----:B------:R-:W-:Y:S01]  /*71f0*/  F2FP.F16.E4M3.UNPACK_B R3, R148.H1 ;  /* 0x00000094ff03723e */ /* 0x000fe200030006ff */
[--C-:B------:R-:W-:Y:S01]  /*7200*/  HADD2.F32 R2, -RZ, R0.reuse.H0_H0 ;  /* 0x20000000ff027230 */ /* 0x100fe20000004100 */
[----:B-1----:R-:W-:Y:S01]  /*7210*/  F2FP.F16.E4M3.UNPACK_B R135, R162 ;  /* 0x000000a2ff87723e */ /* 0x002fe200020006ff */
[----:B------:R-:W-:Y:S01]  /*7220*/  HADD2.F32 R82, -RZ, R0.H1_H1 ;  /* 0x30000000ff527230 */ /* 0x000fe20000004100 */
[----:B------:R-:W-:Y:S01]  /*7230*/  F2FP.F16.E4M3.UNPACK_B R0, R149.H1 ;  /* 0x00000095ff00723e */ /* 0x000fe200030006ff */
[--C-:B------:R-:W-:Y:S01]  /*7240*/  HADD2.F32 R84, -RZ, R3.reuse.H0_H0 ;  /* 0x20000003ff547230 */ /* 0x100fe20000004100 */
[----:B------:R-:W-:Y:S01]  /*7250*/  F2FP.F16.E4M3.UNPACK_B R125, R159.H1 ;  /* 0x0000009fff7d723e */ /* 0x000fe200030006ff */
[----:B------:R-:W-:Y:S01]  /*7260*/  HADD2.F32 R86, -RZ, R3.H1_H1 ;  /* 0x30000003ff567230 */ /* 0x000fe20000004100 */
[-C--:B------:R-:W-:Y:S01]  /*7270*/  F2FP.F16.E4M3.UNPACK_B R3, R150.reuse ;  /* 0x00000096ff03723e */ /* 0x080fe200020006ff */
[--C-:B------:R-:W-:Y:S01]  /*7280*/  HADD2.F32 R90, -RZ, R0.reuse.H0_H0 ;  /* 0x20000000ff5a7230 */ /* 0x100fe20000004100 */
[----:B------:R-:W-:Y:S01]  /*7290*/  ISETP.NE.AND P0, PT, R189, RZ, PT ;  /* 0x000000ffbd00720c */ /* 0x000fe20003f05270 */
[----:B------:R-:W-:Y:S01]  /*72a0*/  HADD2.F32 R85, -RZ, R0.H1_H1 ;  /* 0x30000000ff557230 */ /* 0x000fe20000004100 */
[----:B------:R-:W-:Y:S01]  /*72b0*/  F2FP.F16.E4M3.UNPACK_B R0, R150.H1 ;  /* 0x00000096ff00723e */ /* 0x000fe200030006ff */
[--C-:B------:R-:W-:Y:S01]  /*72c0*/  HADD2.F32 R92, -RZ, R3.reuse.H0_H0 ;  /* 0x20000003ff5c7230 */ /* 0x100fe20000004100 */
[----:B------:R-:W-:Y:S01]  /*72d0*/  ISETP.NE.AND P6, PT, R198, RZ, PT ;  /* 0x000000ffc600720c */ /* 0x000fe20003fc5270 */
[----:B------:R-:W-:Y:S01]  /*72e0*/  HADD2.F32 R87, -RZ, R3.H1_H1 ;  /* 0x30000003ff577230 */ /* 0x000fe20000004100 */
[----:B------:R-:W-:Y:S01]  /*72f0*/  F2FP.F16.E4M3.UNPACK_B R3, R151.H1 ;  /* 0x00000097ff03723e */ /* 0x000fe200030006ff */
[--C-:B------:R-:W-:Y:S02]  /*7300*/  HADD2.F32 R94, -RZ, R0.reuse.H0_H0 ;  /* 0x20000000ff5e7230 */ /* 0x100fe40000004100 */
[----:B------:R-:W-:Y:S01]  /*7310*/  HADD2.F32 R89, -RZ, R0.H1_H1 ;  /* 0x30000000ff597230 */ /* 0x000fe20000004100 */
[-C--:B------:R-:W-:Y:S01]  /*7320*/  F2FP.F16.E4M3.UNPACK_B R0, R152.reuse ;  /* 0x00000098ff00723e */ /* 0x080fe200020006ff */
[--C-:B------:R-:W-:Y:S02]  /*7330*/  HADD2.F32 R96, -RZ, R4.reuse.H0_H0 ;  /* 0x20000004ff607230 */ /* 0x100fe40000004100 */
[----:B------:R-:W-:Y:S01]  /*7340*/  HADD2.F32 R91, -RZ, R4.H1_H1 ;  /* 0x30000004ff5b7230 */ /* 0x000fe20000004100 */
[-C--:B------:R-:W-:Y:S01]  /*7350*/  F2FP.F16.E4M3.UNPACK_B R4, R153.reuse ;  /* 0x00000099ff04723e */ /* 0x080fe200020006ff */
[--C-:B------:R-:W-:Y:S02]  /*7360*/  HADD2.F32 R100, -RZ, R0.reuse.H0_H0 ;  /* 0x20000000ff647230 */ /* 0x100fe40000004100 */
[----:B------:R-:W-:Y:S01]  /*7370*/  HADD2.F32 R95, -RZ, R0.H1_H1 ;  /* 0x30000000ff5f7230 */ /* 0x000fe20000004100 */
[----:B------:R-:W-:Y:S01]  /*7380*/  F2FP.F16.E4M3.UNPACK_B R0, R153.H1 ;  /* 0x00000099ff00723e */ /* 0x000fe200030006ff */
[--C-:B------:R-:W-:Y:S02]  /*7390*/  HADD2.F32 R98, -RZ, R3.reuse.H0_H0 ;  /* 0x20000003ff627230 */ /* 0x100fe40000004100 */
[----:B------:R-:W-:Y:S01]  /*73a0*/  HADD2.F32 R93, -RZ, R3.H1_H1 ;  /* 0x30000003ff5d7230 */ /* 0x000fe20000004100 */
[----:B------:R-:W-:Y:S01]  /*73b0*/  F2FP.F16.E4M3.UNPACK_B R3, R152.H1 ;  /* 0x00000098ff03723e */ /* 0x000fe200030006ff */
[--C-:B------:R-:W-:Y:S02]  /*73c0*/  HADD2.F32 R106, -RZ, R0.reuse.H0_H0 ;  /* 0x20000000ff6a7230 */ /* 0x100fe40000004100 */
[----:B------:R-:W-:Y:S01]  /*73d0*/  HADD2.F32 R101, -RZ, R0.H1_H1 ;  /* 0x30000000ff657230 */ /* 0x000fe20000004100 */
[-C--:B------:R-:W-:Y:S01]  /*73e0*/  F2FP.F16.E4M3.UNPACK_B R0, R154.reuse.H1 ;  /* 0x0000009aff00723e */ /* 0x080fe200030006ff */
[--C-:B------:R-:W-:Y:S02]  /*73f0*/  HADD2.F32 R104, -RZ, R4.reuse.H0_H0 ;  /* 0x20000004ff687230 */ /* 0x100fe40000004100 */
[----:B------:R-:W-:Y:S01]  /*7400*/  HADD2.F32 R99, -RZ, R4.H1_H1 ;  /* 0x30000004ff637230 */ /* 0x000fe20000004100 */
[----:B------:R-:W-:Y:S01]  /*7410*/  F2FP.F16.E4M3.UNPACK_B R4, R155 ;  /* 0x0000009bff04723e */ /* 0x000fe200020006ff */
[--C-:B------:R-:W-:Y:S02]  /*7420*/  HADD2.F32 R102, -RZ, R3.reuse.H0_H0 ;  /* 0x20000003ff667230 */ /* 0x100fe40000004100 */
[----:B------:R-:W-:Y:S01]  /*7430*/  HADD2.F32 R97, -RZ, R3.H1_H1 ;  /* 0x30000003ff617230 */ /* 0x000fe20000004100 */
[----:B------:R-:W-:Y:S01]  /*7440*/  F2FP.F16.E4M3.UNPACK_B R3, R154 ;  /* 0x0000009aff03723e */ /* 0x000fe200020006ff */
[--C-:B------:R-:W-:Y:S02]  /*7450*/  HADD2.F32 R110, -RZ, R0.reuse.H0_H0 ;  /* 0x20000000ff6e7230 */ /* 0x100fe40000004100 */
[----:B------:R-:W-:Y:S01]  /*7460*/  HADD2.F32 R105, -RZ, R0.H1_H1 ;  /* 0x30000000ff697230 */ /* 0x000fe20000004100 */
[-C--:B------:R-:W-:Y:S01]  /*7470*/  F2FP.F16.E4M3.UNPACK_B R0, R156.reuse ;  /* 0x0000009cff00723e */ /* 0x080fe200020006ff */
[--C-:B------:R-:W-:Y:S02]  /*7480*/  HADD2.F32 R112, -RZ, R4.reuse.H0_H0 ;  /* 0x20000004ff707230 */ /* 0x100fe40000004100 */
[----:B------:R-:W-:Y:S01]  /*7490*/  HADD2.F32 R107, -RZ, R4.H1_H1 ;  /* 0x30000004ff6b7230 */ /* 0x000fe20000004100 */
[----:B------:R-:W-:Y:S01]  /*74a0*/  F2FP.F16.E4M3.UNPACK_B R4, R157 ;  /* 0x0000009dff04723e */ /* 0x000fe200020006ff */
[--C-:B------:R-:W-:Y:S02]  /*74b0*/  HADD2.F32 R108, -RZ, R3.reuse.H0_H0 ;  /* 0x20000003ff6c7230 */ /* 0x100fe40000004100 */
[----:B------:R-:W-:Y:S01]  /*74c0*/  HADD2.F32 R103, -RZ, R3.H1_H1 ;  /* 0x30000003ff677230 */ /* 0x000fe20000004100 */
[----:B------:R-:W-:Y:S01]  /*74d0*/  F2FP.F16.E4M3.UNPACK_B R3, R155.H1 ;  /* 0x0000009bff03723e */ /* 0x000fe200030006ff */
[--C-:B------:R-:W-:Y:S02]  /*74e0*/  HADD2.F32 R116, -RZ, R0.reuse.H0_H0 ;  /* 0x20000000ff747230 */ /* 0x100fe40000004100 */
[----:B------:R-:W-:Y:S01]  /*74f0*/  HADD2.F32 R111, -RZ, R0.H1_H1 ;  /* 0x30000000ff6f7230 */ /* 0x000fe20000004100 */
[----:B------:R-:W-:Y:S01]  /*7500*/  F2FP.F16.E4M3.UNPACK_B R0, R156.H1 ;  /* 0x0000009cff00723e */ /* 0x000fe200030006ff */
[--C-:B------:R-:W-:Y:S02]  /*7510*/  HADD2.F32 R120, -RZ, R4.reuse.H0_H0 ;  /* 0x20000004ff787230 */ /* 0x100fe40000004100 */
[----:B------:R-:W-:Y:S02]  /*7520*/  HADD2.F32 R115, -RZ, R4.H1_H1 ;  /* 0x30000004ff737230 */ /* 0x000fe40000004100 */
[--C-:B------:R-:W-:Y:S01]  /*7530*/  HADD2.F32 R114, -RZ, R3.reuse.H0_H0 ;  /* 0x20000003ff727230 */ /* 0x100fe20000004100 */
[----:B------:R-:W1:Y:S01]  /*7540*/  LDTM.x64 R4, tmem[UR4+0x40] ;  /* 0x00004004000479ee */ /* 0x000e620008340000 */
[----:B------:R-:W-:Y:S01]  /*7550*/  HADD2.F32 R109, -RZ, R3.H1_H1 ;  /* 0x30000003ff6d7230 */ /* 0x000fe20000004100 */
[----:B------:R-:W-:Y:S01]  /*7560*/  F2FP.F16.E4M3.UNPACK_B R3, R157.H1 ;  /* 0x0000009dff03723e */ /* 0x000fe200030006ff */
        /* <DEDUP_REMOVED lines=14> */
[----:B------:R-:W-:Y:S01]  /*7650*/  F2FP.F16.E4M3.UNPACK_B R0, R160.H1 ;  /* 0x000000a0ff00723e */ /* 0x000fe200030006ff */
[--C-:B------:R-:W-:Y:S02]  /*7660*/  HADD2.F32 R132, -RZ, R3.reuse.H0_H0 ;  /* 0x20000003ff847230 */ /* 0x100fe40000004100 */
[C---:B-1----:R-:W-:Y:S01]  /*7670*/  FMUL R7, R78.reuse, R7 ;  /* 0x000000074e077220 */ /* 0x042fe20000400000 */
        /* <DEDUP_REMOVED lines=10> */
[C---:B------:R-:W-:Y:S01]  /*7720*/  FMUL R0, R78.reuse, R4 ;  /* 0x000000044e007220 */ /* 0x040fe20000400000 */
[--C-:B------:R-:W-:Y:S01]  /*7730*/  HADD2.F32 R140, -RZ, R135.reuse.H0_H0 ;  /* 0x20000087ff8c7230 */ /* 0x100fe20000004100 */
[----:B------:R-:W-:Y:S01]  /*7740*/  F2FP.F16.E4M3.UNPACK_B R4, R163 ;  /* 0x000000a3ff04723e */ /* 0x000fe200020006ff */
[----:B------:R-:W-:Y:S02]  /*7750*/  HADD2.F32 R135, -RZ, R135.H1_H1 ;  /* 0x30000087ff877230 */ /* 0x000fe40000004100 */
[C---:B------:R-:W-:Y:S01]  /*7760*/  FFMA R0, R81.reuse, R2, R0 ;  /* 0x0000000251007223 */ /* 0x040fe20000000000 */
[C---:B------:R-:W-:Y:S01]  /*7770*/  FMUL R2, R78.reuse, R5 ;  /* 0x000000054e027220 */ /* 0x040fe20000400000 */
[--C-:B------:R-:W-:Y:S01]  /*7780*/  HADD2.F32 R142, -RZ, R3.reuse.H0_H0 ;  /* 0x20000003ff8e7230 */ /* 0x100fe20000004100 */
[----:B------:R-:W-:Y:S01]  /*7790*/  F2FP.F16.E4M3.UNPACK_B R5, R163.H1 ;  /* 0x000000a3ff05723e */ /* 0x000fe200030006ff */
[----:B------:R-:W-:Y:S02]  /*77a0*/  HADD2.F32 R137, -RZ, R3.H1_H1 ;  /* 0x30000003ff897230 */ /* 0x000fe40000004100 */
[C---:B------:R-:W-:Y:S01]  /*77b0*/  FFMA R2, R81.reuse, R82, R2 ;  /* 0x0000005251027223 */ /* 0x040fe20000000002 */
[--C-:B------:R-:W-:Y:S02]  /*77c0*/  HADD2.F32 R82, -RZ, R4.reuse.H0_H0 ;  /* 0x20000004ff527230 */ /* 0x100fe40000004100 */
[C---:B------:R-:W-:Y:S01]  /*77d0*/  FMUL R3, R78.reuse, R6 ;  /* 0x000000064e037220 */ /* 0x040fe20000400000 */
[----:B------:R-:W-:Y:S02]  /*77e0*/  HADD2.F32 R139, -RZ, R4.H1_H1 ;  /* 0x30000004ff8b7230 */ /* 0x000fe40000004100 */
[C---:B------:R-:W-:Y:S01]  /*77f0*/  FMUL R4, R78.reuse, R9 ;  /* 0x000000094e047220 */ /* 0x040fe20000400000 */
[--C-:B------:R-:W-:Y:S02]  /*7800*/  HADD2.F32 R141, -RZ, R5.reuse.H1_H1 ;  /* 0x30000005ff8d7230 */ /* 0x100fe40000004100 */
[C---:B------:R-:W-:Y:S01]  /*7810*/  FFMA R3, R81.reuse, R84, R3 ;  /* 0x0000005451037223 */ /* 0x040fe20000000003 */
[----:B------:R-:W-:Y:S01]  /*7820*/  FFMA R7, R81, R86, R7 ;  /* 0x0000005651077223 */ /* 0x000fe20000000007 */
[----:B------:R-:W-:Y:S02]  /*7830*/  HADD2.F32 R84, -RZ, R5.H0_H0 ;  /* 0x20000005ff547230 */ /* 0x000fe40000004100 */
[C---:B------:R-:W-:Y:S01]  /*7840*/  FMUL R5, R78.reuse, R10 ;  /* 0x0000000a4e057220 */ /* 0x040fe20000400000 */
[C---:B------:R-:W-:Y:S01]  /*7850*/  FMUL R6, R78.reuse, R11 ;  /* 0x0000000b4e067220 */ /* 0x040fe20000400000 */
[C---:B------:R-:W-:Y:S01]  /*7860*/  FMUL R11, R78.reuse, R16 ;  /* 0x000000104e0b7220 */ /* 0x040fe20000400000 */
[----:B------:R-:W-:Y:S01]  /*7870*/  F2FP.SATFINITE.E4M3.F32.PACK_AB_MERGE_C R143, R7, R3, RZ ;  /* 0x00000003078f723e */ /* 0x000fe200048070ff */
[C---:B------:R-:W-:Y:S01]  /*7880*/  FMUL R3, R78.reuse, R8 ;  /* 0x000000084e037220 */ /* 0x040fe20000400000 */
[C---:B------:R-:W-:Y:S01]  /*7890*/  FMUL R7, R78.reuse, R12 ;  /* 0x0000000c4e077220 */ /* 0x040fe20000400000 */
[C---:B------:R-:W-:Y:S01]  /*78a0*/  FMUL R8, R78.reuse, R13 ;  /* 0x0000000d4e087220 */ /* 0x040fe20000400000 */
[C---:B------:R-:W-:Y:S01]  /*78b0*/  FMUL R12, R78.reuse, R17 ;  /* 0x000000114e0c7220 */ /* 0x040fe20000400000 */
[C---:B------:R-:W-:Y:S01]  /*78c0*/  FFMA R3, R81.reuse, R88, R3 ;  /* 0x0000005851037223 */ /* 0x040fe20000000003 */
[C---:B------:R-:W-:Y:S01]  /*78d0*/  FFMA R4, R81.reuse, R83, R4 ;  /* 0x0000005351047223 */ /* 0x040fe20000000004 */
[C---:B------:R-:W-:Y:S01]  /*78e0*/  FFMA R5, R81.reuse, R90, R5 ;  /* 0x0000005a51057223 */ /* 0x040fe20000000005 */
[C---:B------:R-:W-:Y:S01]  /*78f0*/  FFMA R6, R81.reuse, R85, R6 ;  /* 0x0000005551067223 */ /* 0x040fe20000000006 */
[C---:B------:R-:W-:Y:S01]  /*7900*/  FFMA R7, R81.reuse, R92, R7 ;  /* 0x0000005c51077223 */ /* 0x040fe20000000007 */
[C---:B------:R-:W-:Y:S01]  /*7910*/  FFMA R8, R81.reuse, R87, R8 ;  /* 0x0000005751087223 */ /* 0x040fe20000000008 */
[C---:B------:R-:W-:Y:S01]  /*7920*/  FMUL R16, R78.reuse, R21 ;  /* 0x000000154e107220 */ /* 0x040fe20000400000 */
[----:B------:R-:W-:Y:S01]  /*7930*/  FMUL R9, R78, R14 ;  /* 0x0000000e4e097220 */ /* 0x000fe20000400000 */
[----:B------:R-:W-:Y:S01]  /*7940*/  F2FP.SATFINITE.E4M3.F32.PACK_AB_MERGE_C R5, R6, R5, RZ ;  /* 0x000000050605723e */ /* 0x000fe200048070ff */
[C---:B------:R-:W-:Y:S01]  /*7950*/  FMUL R10, R78.reuse, R15 ;  /* 0x0000000f4e0a7220 */ /* 0x040fe20000400000 */
[C---:B------:R-:W-:Y:S01]  /*7960*/  FMUL R15, R78.reuse, R20 ;  /* 0x000000144e0f7220 */ /* 0x040fe20000400000 */
[C---:B------:R-:W-:Y:S01]  /*7970*/  FFMA R9, R81.reuse, R94, R9 ;  /* 0x0000005e51097223 */ /* 0x040fe20000000009 */
[C---:B------:R-:W-:Y:S01]  /*7980*/  FMUL R20, R78.reuse, R25 ;  /* 0x000000194e147220 */ /* 0x040fe20000400000 */
[C---:B------:R-:W-:Y:S01]  /*7990*/  FFMA R10, R81.reuse, R89, R10 ;  /* 0x00000059510a7223 */ /* 0x040fe2000000000a */
[C---:B------:R-:W-:Y:S01]  /*79a0*/  FFMA R11, R81.reuse, R96, R11 ;  /* 0x00000060510b7223 */ /* 0x040fe2000000000b */
[C---:B------:R-:W-:Y:S01]  /*79b0*/  FFMA R12, R81.reuse, R91, R12 ;  /* 0x0000005b510c7223 */ /* 0x040fe2000000000c */
[C---:B------:R-:W-:Y:S01]  /*79c0*/  FMUL R13, R78.reuse, R18 ;  /* 0x000000124e0d7220 */ /* 0x040fe20000400000 */
[----:B------:R-:W-:Y:S01]  /*79d0*/  FMUL R14, R78, R19 ;  /* 0x000000134e0e7220 */ /* 0x000fe20000400000 */
[----:B------:R-:W-:Y:S01]  /*79e0*/  F2FP.SATFINITE.E4M3.F32.PACK_AB_MERGE_C R9, R10, R9, RZ ;  /* 0x000000090a09723e */ /* 0x000fe200048070ff */
[C---:B------:R-:W-:Y:S01]  /*79f0*/  FMUL R19, R78.reuse, R24 ;  /* 0x000000184e137220 */ /* 0x040fe20000400000 */
        /* <DEDUP_REMOVED lines=17> */
[----:B------:R-:W-:Y:S01]  /*7b10*/  FMUL R27, R78, R32 ;  /* 0x000000204e1b7220 */ /* 0x000fe20000400000 */
[C---:B------:R-:W-:Y:S01]  /*7b20*/  FFMA R21, R81.reuse, R106, R21 ;  /* 0x0000006a51157223 */ /* 0x040fe20000000015 */
[C---:B------:R-:W-:Y:S01]  /*7b30*/  FFMA R22, R81.reuse, R101, R22 ;  /* 0x0000006551167223 */ /* 0x040fe20000000016 */
[----:B------:R-:W-:Y:S01]  /*7b40*/  F2FP.SATFINITE.E4M3.F32.PACK_AB_MERGE_C R16, R16, R15, R17 ;  /* 0x0000000f1010723e */ /* 0x000fe20004807011 */
[C---:B------:R-:W-:Y:S01]  /*7b50*/  FFMA R23, R81.reuse, R108, R23 ;  /* 0x0000006c51177223 */ /* 0x040fe20000000017 */
[C---:B------:R-:W-:Y:S01]  /*7b60*/  FFMA R24, R81.reuse, R103, R24 ;  /* 0x0000006751187223 */ /* 0x040fe20000000018 */
[----:B------:R-:W-:Y:S01]  /*7b70*/  FMUL R32, R78, R37 ;  /* 0x000000254e207220 */ /* 0x000fe20000400000 */
[----:B------:R-:W-:Y:S01]  /*7b80*/  F2FP.SATFINITE.E4M3.F32.PACK_AB_MERGE_C R21, R22, R21, RZ ;  /* 0x000000151615723e */ /* 0x000fe200048070ff */
[C---:B------:R-:W-:Y:S01]  /*7b90*/  FMUL R25, R78.reuse, R30 ;  /* 0x0000001e4e197220 */ /* 0x040fe20000400000 */
[C---:B------:R-:W-:Y:S01]  /*7ba0*/  FMUL R26, R78.reuse, R31 ;  /* 0x0000001f4e1a7220 */ /* 0x040fe20000400000 */
[----:B------:R-:W-:Y:S01]  /*7bb0*/  FMUL R31, R78, R36 ;  /* 0x000000244e1f7220 */ /* 0x000fe20000400000 */
[----:B------:R-:W-:Y:S01]  /*7bc0*/  F2FP.SATFINITE.E4M3.F32.PACK_AB_MERGE_C R17, R20, R19, R21 ;  /* 0x000000131411723e */ /* 0x000fe20004807015 */
        /* <DEDUP_REMOVED lines=8> */
[----:B------:R-:W-:Y:S01]  /*7c50*/  FMUL R35, R78, R40 ;  /* 0x000000284e237220 */ /* 0x000fe20000400000 */
[C---:B------:R-:W-:Y:S01]  /*7c60*/  FFMA R29, R81.reuse, R114, R29 ;  /* 0x00000072511d7223 */ /* 0x040fe2000000001d */
[----:B------:R-:W-:Y:S01]  /*7c70*/  F2FP.SATFINITE.E4M3.F32.PACK_AB_MERGE_C R18, R24, R23, R18 ;  /* 0x000000171812723e */ /* 0x000fe20004807012 */
        /* <DEDUP_REMOVED lines=22> */
[C---:B------:R-:W-:Y:S01]  /*7de0*/  FMUL R41, R78.reuse, R46 ;  /* 0x0000002e4e297220 */ /* 0x040fe20000400000 */
[C---:B------:R-:W-:Y:S01]  /*7df0*/  FMUL R42, R78.reuse, R47 ;  /* 0x0000002f4e2a7220 */ /* 0x040fe20000400000 */
[C---:B------:R-:W-:Y:S01]  /*7e00*/  FFMA R40, R81.reuse, R119, R40 ;  /* 0x0000007751287223 */ /* 0x040fe20000000028 */
[--C-:B------:R-:W-:Y:S02]  /*7e10*/  HADD2.F32 R130, -RZ, R125.reuse.H0_H0 ;  /* 0x2000007dff827230 */ /* 0x100fe40000004100 */
[C---:B------:R-:W-:Y:S01]  /*7e20*/  FFMA R41, R81.reuse, R126, R41 ;  /* 0x0000007e51297223 */ /* 0x040fe20000000029 */
[----:B------:R-:W-:Y:S02]  /*7e30*/  HADD2.F32 R125, -RZ, R125.H1_H1 ;  /* 0x3000007dff7d7230 */ /* 0x000fe40000004100 */
[C---:B------:R-:W-:Y:S01]  /*7e40*/  FMUL R45, R78.reuse, R50 ;  /* 0x000000324e2d7220 */ /* 0x040fe20000400000 */
[C---:B------:R-:W-:Y:S01]  /*7e50*/  FFMA R42, R81.reuse, R121, R42 ;  /* 0x00000079512a7223 */ /* 0x040fe2000000002a */
[C---:B------:R-:W-:Y:S01]  /*7e60*/  FMUL R46, R78.reuse, R51 ;  /* 0x000000334e2e7220 */ /* 0x040fe20000400000 */
[C---:B------:R-:W-:Y:S01]  /*7e70*/  FFMA R43, R81.reuse, R128, R43 ;  /* 0x00000080512b7223 */ /* 0x040fe2000000002b */
[C---:B------:R-:W-:Y:S01]  /*7e80*/  FMUL R47, R78.reuse, R52 ;  /* 0x000000344e2f7220 */ /* 0x040fe20000400000 */
        /* <DEDUP_REMOVED lines=10> */
[C---:B------:R-:W-:Y:S01]  /*7f30*/  FFMA R45, R81.reuse, R130, R45 ;  /* 0x00000082512d7223 */ /* 0x040fe2000000002d */
[C---:B------:R-:W-:Y:S01]  /*7f40*/  FMUL R59, R78.reuse, R64 ;  /* 0x000000404e3b7220 */ /* 0x040fe20000400000 */
[C---:B------:R-:W-:Y:S01]  /*7f50*/  FMUL R60, R78.reuse, R65 ;  /* 0x000000414e3c7220 */ /* 0x040fe20000400000 */
[C---:B------:R-:W-:Y:S01]  /*7f60*/  FMUL R61, R78.reuse, R66 ;  /* 0x000000424e3d7220 */ /* 0x040fe20000400000 */
[----:B------:R-:W-:Y:S01]  /*7f70*/  FMUL R62, R78, R67 ;  /* 0x000000434e3e7220 */ /* 0x000fe20000400000 */
[C---:B------:R-:W-:Y:S01]  /*7f80*/  FFMA R46, R81.reuse, R125, R46 ;  /* 0x0000007d512e7223 */ /* 0x040fe2000000002e */
[----:B------:R-:W-:Y:S01]  /*7f90*/  F2FP.SATFINITE.E4M3.F32.PACK_AB_MERGE_C R64, R2, R0, R143 ;  /* 0x000000000240723e */ /* 0x000fe2000480708f */
[C---:B------:R-:W-:Y:S01]  /*7fa0*/  FFMA R47, R81.reuse, R132, R47 ;  /* 0x00000084512f7223 */ /* 0x040fe2000000002f */
[----:B------:R-:W-:Y:S01]  /*7fb0*/  F2FP.SATFINITE.E4M3.F32.PACK_AB_MERGE_C R65, R4, R3, R5 ;  /* 0x000000030441723e */ /* 0x000fe20004807005 */
[C---:B------:R-:W-:Y:S01]  /*7fc0*/  FFMA R48, R81.reuse, R127, R48 ;  /* 0x0000007f51307223 */ /* 0x040fe20000000030 */
[----:B------:R-:W-:Y:S01]  /*7fd0*/  F2FP.SATFINITE.E4M3.F32.PACK_AB_MERGE_C R66, R8, R7, R9 ;  /* 0x000000070842723e */ /* 0x000fe20004807009 */
[C---:B------:R-:W-:Y:S01]  /*7fe0*/  FFMA R49, R81.reuse, R134, R49 ;  /* 0x0000008651317223 */ /* 0x040fe20000000031 */
[----:B------:R-:W-:Y:S01]  /*7ff0*/  F2FP.SATFINITE.E4M3.F32.PACK_AB_MERGE_C R67, R12, R11, R13 ;  /* 0x0000000b0c43723e */ /* 0x000fe2000480700d */
[----:B------:R-:W-:Y:S01]  /*8000*/  FMUL R53, R78, R58 ;  /* 0x0000003a4e357220 */ /* 0x000fe20000400000 */
[C---:B------:R-:W-:Y:S01]  /*8010*/  FFMA R50, R81.reuse, R129, R50 ;  /* 0x0000008151327223 */ /* 0x040fe20000000032 */
[C---:B------:R-:W-:Y:S01]  /*8020*/  FFMA R51, R81.reuse, R136, R51 ;  /* 0x0000008851337223 */ /* 0x040fe20000000033 */
[C---:B------:R-:W-:Y:S01]  /*8030*/  FFMA R52, R81.reuse, R131, R52 ;  /* 0x0000008351347223 */ /* 0x040fe20000000034 */
[----:B------:R1:W-:Y:S01]  /*8040*/  STS.128 [R172+UR49+0xa200], R64 ;  /* 0x00a20040ac007988 */ /* 0x0003e20008000c31 */
[C---:B------:R-:W-:Y:S01]  /*8050*/  FFMA R53, R81.reuse, R138, R53 ;  /* 0x0000008a51357223 */ /* 0x040fe20000000035 */
[----:B------:R-:W-:Y:S01]  /*8060*/  F2FP.SATFINITE.E4M3.F32.PACK_AB_MERGE_C R37, R38, R37, RZ ;  /* 0x000000252625723e */ /* 0x000fe200048070ff */
[C---:B------:R-:W-:Y:S01]  /*8070*/  FFMA R54, R81.reuse, R133, R54 ;  /* 0x0000008551367223 */ /* 0x040fe20000000036 */
[----:B------:R-:W-:Y:S01]  /*8080*/  FMUL R58, R78, R63 ;  /* 0x0000003f4e3a7220 */ /* 0x000fe20000400000 */
[C---:B------:R-:W-:Y:S01]  /*8090*/  FFMA R55, R81.reuse, R140, R55 ;  /* 0x0000008c51377223 */ /* 0x040fe20000000037 */
[C---:B------:R-:W-:Y:S01]  /*80a0*/  FFMA R56, R81.reuse, R135, R56 ;  /* 0x0000008751387223 */ /* 0x040fe20000000038 */
[C---:B------:R-:W-:Y:S01]  /*80b0*/  FFMA R57, R81.reuse, R142, R57 ;  /* 0x0000008e51397223 */ /* 0x040fe20000000039 */
[----:B------:R1:W-:Y:S01]  /*80c0*/  STS.128 [R192+0xa010], R16 ;  /* 0x00a01010c0007388 */ /* 0x0003e20000000c00 */
[----:B------:R-:W-:Y:S01]  /*80d0*/  F2FP.SATFINITE.E4M3.F32.PACK_AB_MERGE_C R33, R36, R35, R37 ;  /* 0x000000232421723e */ /* 0x000fe20004807025 */
[C---:B------:R-:W-:Y:S01]  /*80e0*/  FFMA R58, R81.reuse, R137, R58 ;  /* 0x00000089513a7223 */ /* 0x040fe2000000003a */
[----:B------:R-:W-:Y:S01]  /*80f0*/  F2FP.SATFINITE.E4M3.F32.PACK_AB_MERGE_C R34, R42, R41, RZ ;  /* 0x000000292a22723e */ /* 0x000fe200048070ff */
[C---:B------:R-:W-:Y:S01]  /*8100*/  FFMA R59, R81.reuse, R82, R59 ;  /* 0x00000052513b7223 */ /* 0x040fe2000000003b */
[----:B------:R-:W-:Y:S01]  /*8110*/  F2FP.SATFINITE.E4M3.F32.PACK_AB_MERGE_C R35, R46, R45, RZ ;  /* 0x0000002d2e23723e */ /* 0x000fe200048070ff */
        /* <DEDUP_REMOVED lines=25> */
[----:B------:R-:W-:Y:S02]  /*82b0*/  UIADD3 UR8, UP0, UPT, UR52, 0x680, URZ ;  /* 0x0000068034087890 */ /* 0x000fe4000ff1e0ff */
[----:B------:R-:W-:Y:S02]  /*82c0*/  UIADD3 UR5, UPT, UPT, UR41, 0x40, URZ ;  /* 0x0000004029057890 */ /* 0x000fe4000fffe0ff */
[----:B------:R-:W-:Y:S02]  /*82d0*/  UIADD3 UR4, UPT, UPT, UR49, 0xa200, URZ ;  /* 0x0000a20031047890 */ /* 0x000fe4000fffe0ff */
[----:B------:R-:W-:Y:S01]  /*82e0*/  UIADD3.X UR9, UPT, UPT, URZ, UR53, URZ, UP0, !UPT ;  /* 0x00000035ff097290 */ /* 0x000fe200087fe4ff */
[----:B------:R-:W-:Y:S01]  /*82f0*/  UMOV UR6, UR42 ;  /* 0x0000002a00067c82 */ /* 0x000fe20008000000 */
[----:B------:R-:W-:Y:S07]  /*8300*/  UMOV UR7, UR36 ;  /* 0x0000002400077c82 */ /* 0x000fee0008000000 */
[----:B------:R2:W-:Y:S01]  /*8310*/  UTMASTG.3D [UR4], [UR8] ;  /* 0x00000004080073b5 */ /* 0x0005e20008010000 */
[----:B------:R0:W-:Y:S01]  /*8320*/  UTMACMDFLUSH ;  /* 0x00000000000079b7 */ /* 0x0001e20000000000 */
[----:B--2---:R-:W-:Y:S04]  /*8330*/  DEPBAR.LE SB0, 0x1 ;  /* 0x000080400000791a */ /* 0x004fe80000000000 */
.L_x_106:
[----:B------:R-:W-:Y:S05]  /*8340*/  BSYNC.RECONVERGENT B0 ;  /* 0x0000000000007941 */ /* 0x000fea0003800200 */
.L_x_105:
        /* <DEDUP_REMOVED lines=16> */
.L_x_110:
[----:B------:R-:W-:Y:S05]  /*8450*/  BSYNC B0 ;  /* 0x0000000000007941 */ /* 0x000fea0003800000 */
.L_x_109:
        /* <DEDUP_REMOVED lines=20> */
.L_x_108:
[----:B------:R-:W-:Y:S05]  /*85a0*/  BSYNC B1 ;  /* 0x0000000000017941 */ /* 0x000fea0003800000 */
.L_x_107:
[----:B--2---:R-:W-:Y:S01]  /*85b0*/  VIADD R0, R80, 0x80 ;  /* 0x0000008050007836 */ /* 0x004fe20000000000 */
        /* <DEDUP_REMOVED lines=10> */
[----:B------:R-:W5:Y:S01]  /*8660*/  LDCU.64 UR6, c[0x4][0x80] ;  /* 0x01001000ff0677ac */ /* 0x000f620008000a00 */
[----:B------:R-:W1:Y:S01]  /*8670*/  LDC.64 R2, c[0x4][R3] ;  /* 0x0100000003027b82 */ /* 0x000e620000000a00 */
[----:B------:R-:W3:Y:S01]  /*8680*/  LDCU.64 UR4, c[0x4][0x18] ;  /* 0x01000300ff0477ac */ /* 0x000ee20008000a00 */
[----:B--2---:R-:W-:Y:S01]  /*8690*/  MOV R5, UR9 ;  /* 0x0000000900057c02 */ /* 0x004fe20008000f00 */
[----:B------:R-:W-:Y:S01]  /*86a0*/  IMAD.U32 R4, RZ, RZ, UR8 ;  /* 0x00000008ff047e24 */ /* 0x000fe2000f8e00ff */
[----:B-----5:R-:W-:Y:S01]  /*86b0*/  MOV R7, UR7 ;  /* 0x0000000700077c02 */ /* 0x020fe20008000f00 */
[----:B------:R-:W-:Y:S01]  /*86c0*/  IMAD.U32 R6, RZ, RZ, UR6 ;  /* 0x00000006ff067e24 */ /* 0x000fe2000f8e00ff */
[----:B---3--:R-:W-:Y:S01]  /*86d0*/  MOV R11, UR5 ;  /* 0x00000005000b7c02 */ /* 0x008fe20008000f00 */
[----:B------:R-:W-:Y:S02]  /*86e0*/  IMAD.U32 R10, RZ, RZ, UR4 ;  /* 0x00000004ff0a7e24 */ /* 0x000fe4000f8e00ff */
[----:B------:R-:W-:Y:S07]  /*86f0*/  LEPC R20, `(.L_x_113) ;  /* 0x000000001014794e */ /* 0x000fee0000000000 */
[----:B-1--4-:R-:W-:Y:S05]  /*8700*/  CALL.ABS.NOINC R2 ;  /* 0x0000000002007343 */ /* 0x012fea0003c00000 */
.L_x_113:
[----:B------:R-:W-:Y:S05]  /*8710*/  BSYNC.RECONVERGENT B6 ;  /* 0x0000000000067941 */ /* 0x000fea0003800200 */
.L_x_112:
[----:B---3--:R-:W-:Y:S01]  /*8720*/  F2FP.F16.E4M3.UNPACK_B R4, R149 ;  /* 0x00000095ff04723e */ /* 0x008fe200020006ff */
        /* <DEDUP_REMOVED lines=13> */
[----:B----4-:R-:W-:Y:S01]  /*8800*/  F2FP.F16.E4M3.UNPACK_B R125, R159.H1 ;  /* 0x0000009fff7d723e */ /* 0x010fe200030006ff */
        /* <DEDUP_REMOVED lines=262> */
[----:B------:R-:W-:Y:S02]  /*9870*/  UIADD3 UR8, UP0, UPT, UR52, 0x680, URZ ;  /* 0x0000068034087890 */ /* 0x000fe4000ff1e0ff */
[----:B------:R-:W-:Y:S02]  /*9880*/  UIADD3 UR5, UPT, UPT, UR41, 0x80, URZ ;  /* 0x0000008029057890 */ /* 0x000fe4000fffe0ff */
[----:B------:R-:W-:Y:S01]  /*9890*/  MOV R188, UR10 ;  /* 0x0000000a00bc7c02 */ /* 0x000fe20008000f00 */
[----:B------:R-:W-:Y:S01]  /*98a0*/  UIADD3.X UR9, UPT, UPT, URZ, UR53, URZ, UP0, !UPT ;  /* 0x00000035ff097290 */ /* 0x000fe200087fe4ff */
[----:B------:R-:W-:Y:S02]  /*98b0*/  UMOV UR6, UR42 ;  /* 0x0000002a00067c82 */ /* 0x000fe40008000000 */
[----:B------:R-:W-:Y:S01]  /*98c0*/  R2UR UR4, R188 ;  /* 0x00000000bc0472ca */ /* 0x000fe200000e0000 */
[----:B------:R-:W-:Y:S11]  /*98d0*/  UMOV UR7, UR36 ;  /* 0x0000002400077c82 */ /* 0x000ff60008000000 */
[----:B------:R-:W-:Y:S01]  /*98e0*/  @!UPT UIADD3 URZ, UPT, UPT, URZ, URZ, URZ ;  /* 0x000000fffffff290 */ /* 0x000fe2000fffe0ff */
[----:B------:R2:W-:Y:S01]  /*98f0*/  UTMASTG.3D [UR4], [UR8] ;  /* 0x00000004080073b5 */ /* 0x0005e20008010000 */
[----:B------:R0:W-:Y:S01]  /*9900*/  UTMACMDFLUSH ;  /* 0x00000000000079b7 */ /* 0x0001e20000000000 */
[----:B--2---:R-:W-:Y:S04]  /*9910*/  DEPBAR.LE SB0, 0x1 ;  /* 0x000080400000791a */ /* 0x004fe80000000000 */
.L_x_115:
[----:B------:R-:W-:Y:S05]  /*9920*/  BSYNC.RECONVERGENT B0 ;  /* 0x0000000000007941 */ /* 0x000fea0003800200 */
.L_x_114:
        /* <DEDUP_REMOVED lines=16> */
.L_x_119:
[----:B------:R-:W-:Y:S05]  /*9a30*/  BSYNC B0 ;  /* 0x0000000000007941 */ /* 0x000fea0003800000 */
.L_x_118:
        /* <DEDUP_REMOVED lines=20> */
.L_x_117:
[----:B------:R-:W-:Y:S05]  /*9b80*/  BSYNC B1 ;  /* 0x0000000000017941 */ /* 0x000fea0003800000 */
.L_x_116:
[----:B--2---:R-:W-:Y:S05]  /*9b90*/  VIADD R0, R80, 0xc0 ;  /* 0x000000c050007836 */ /* 0x004fea0000000000 */
        /* <DEDUP_REMOVED lines=20> */
.L_x_121:
[----:B------:R-:W-:Y:S01]  /*9ce0*/  ISETP.NE.AND P0, PT, R189, RZ, PT ;  /* 0x000000ffbd00720c */ /* 0x000fe20003f05270 */
[----:B------:R-:W-:Y:S05]  /*9cf0*/  WARPSYNC.ALL ;  /* 0x0000000000007948 */ /* 0x000fea0003800000 */
[----:B------:R-:W-:Y:S01]  /*9d00*/  R2UR UR4, R80 ;  /* 0x00000000500472ca */ /* 0x000fe200000e0000 */
[----:B------:R-:W-:Y:S01]  /*9d10*/  BSSY.RECONVERGENT B0, `(.L_x_122) ;  /* 0x000011d000007945 */ /* 0x000fe20003800200 */
[----:B---3--:R-:W-:Y:S02]  /*9d20*/  F2FP.F16.E4M3.UNPACK_B R11, R149 ;  /* 0x00000095ff0b723e */ /* 0x008fe400020006ff */
[----:B------:R-:W-:Y:S02]  /*9d30*/  F2FP.F16.E4M3.UNPACK_B R10, R150 ;  /* 0x00000096ff0a723e */ /* 0x000fe400020006ff */
[----:B------:R-:W-:Y:S01]  /*9d40*/  F2FP.F16.E4M3.UNPACK_B R9, R151 ;  /* 0x00000097ff09723e */ /* 0x000fe200020006ff */
[--C-:B------:R-:W-:Y:S01]  /*9d50*/  HADD2.F32 R83, -RZ, R11.reuse.H0_H0 ;  /* 0x2000000bff537230 */ /* 0x100fe20000004100 */
[----:B----4-:R-:W-:Y:S01]  /*9d60*/  F2FP.F16.E4M3.UNPACK_B R8, R152 ;  /* 0x00000098ff08723e */ /* 0x010fe200020006ff */
[----:B------:R-:W-:Y:S01]  /*9d70*/  HADD2.F32 R84, -RZ, R11.H1_H1 ;  /* 0x3000000bff547230 */ /* 0x000fe20000004100 */
[----:B------:R-:W-:Y:S01]  /*9d80*/  F2FP.F16.E4M3.UNPACK_B R7, R153 ;  /* 0x00000099ff07723e */ /* 0x000fe200020006ff */
[--C-:B------:R-:W-:Y:S01]  /*9d90*/  HADD2.F32 R87, -RZ, R10.reuse.H0_H0 ;  /* 0x2000000aff577230 */ /* 0x100fe20000004100 */
[----:B------:R-:W-:Y:S01]  /*9da0*/  F2FP.F16.E4M3.UNPACK_B R6, R154 ;  /* 0x0000009aff06723e */ /* 0x000fe200020006ff */
[----:B------:R-:W-:Y:S01]  /*9db0*/  HADD2.F32 R88, -RZ, R10.H1_H1 ;  /* 0x3000000aff587230 */ /* 0x000fe20000004100 */
[----:B------:R-:W-:Y:S01]  /*9dc0*/  F2FP.F16.E4M3.UNPACK_B R5, R155 ;  /* 0x0000009bff05723e */ /* 0x000fe200020006ff */
[--C-:B------:R-:W-:Y:S01]  /*9dd0*/  HADD2.F32 R91, -RZ, R9.reuse.H0_H0 ;  /* 0x20000009ff5b7230 */ /* 0x100fe20000004100 */
[----:B-1----:R-:W-:Y:S01]  /*9de0*/  F2FP.F16.E4M3.UNPACK_B R4, R156 ;  /* 0x0000009cff04723e */ /* 0x002fe200020006ff */
[----:B------:R-:W-:Y:S01]  /*9df0*/  HADD2.F32 R92, -RZ, R9.H1_H1 ;  /* 0x30000009ff5c7230 */ /* 0x000fe20000004100 */
[-C--:B------:R-:W-:Y:S01]  /*9e00*/  F2FP.F16.E4M3.UNPACK_B R2, R148.reuse ;  /* 0x00000094ff02723e */ /* 0x080fe200020006ff */
[--C-:B------:R-:W-:Y:S01]  /*9e10*/  HADD2.F32 R95, -RZ, R8.reuse.H0_H0 ;  /* 0x20000008ff5f7230 */ /* 0x100fe20000004100 */
[----:B------:R-:W-:Y:S01]  /*9e20*/  F2FP.F16.E4M3.UNPACK_B R148, R148.H1 ;  /* 0x00000094ff94723e */ /* 0x000fe200030006ff */
[----:B------:R-:W-:Y:S01]  /*9e30*/  HADD2.F32 R97, -RZ, R8.H1_H1 ;  /* 0x30000008ff617230 */ /* 0x000fe20000004100 */
[----:B------:R-:W-:Y:S01]  /*9e40*/  F2FP.F16.E4M3.UNPACK_B R149, R149.H1 ;  /* 0x00000095ff95723e */ /* 0x000fe200030006ff */
[--C-:B------:R-:W-:Y:S01]  /*9e50*/  HADD2.F32 R98, -RZ, R7.reuse.H0_H0 ;  /* 0x20000007ff627230 */ /* 0x100fe20000004100 */
[----:B------:R-:W-:Y:S01]  /*9e60*/  F2FP.F16.E4M3.UNPACK_B R150, R150.H1 ;  /* 0x00000096ff96723e */ /* 0x000fe200030006ff */
[----:B------:R-:W-:Y:S01]  /*9e70*/  HADD2.F32 R101, -RZ, R7.H1_H1 ;  /* 0x30000007ff657230 */ /* 0x000fe20000004100 */
[----:B------:R-:W-:Y:S01]  /*9e80*/  F2FP.F16.E4M3.UNPACK_B R151, R151.H1 ;  /* 0x00000097ff97723e */ /* 0x000fe200030006ff */
[--C-:B------:R-:W-:Y:S01]  /*9e90*/  HADD2.F32 R102, -RZ, R6.reuse.H0_H0 ;  /* 0x20000006ff667230 */ /* 0x100fe20000004100 */
[----:B------:R-:W-:Y:S01]  /*9ea0*/  F2FP.F16.E4M3.UNPACK_B R138, R163 ;  /* 0x000000a3ff8a723e */ /* 0x000fe200020006ff */
[----:B------:R-:W-:Y:S01]  /*9eb0*/  HADD2.F32 R105, -RZ, R6.H1_H1 ;  /* 0x30000006ff697230 */ /* 0x000fe20000004100 */
[----:B------:R-:W-:Y:S01]  /*9ec0*/  R2UR UR5, R193 ;  /* 0x00000000c10572ca */ /* 0x000fe200000e0000 */
[--C-:B------:R-:W-:Y:S01]  /*9ed0*/  HADD2.F32 R106, -RZ, R5.reuse.H0_H0 ;  /* 0x20000005ff6a7230 */ /* 0x100fe20000004100 */
[----:B------:R-:W-:Y:S01]  /*9ee0*/  F2FP.F16.E4M3.UNPACK_B R116, R157 ;  /* 0x0000009dff74723e */ /* 0x000fe200020006ff */
[----:B------:R-:W-:Y:S01]  /*9ef0*/  HADD2.F32 R109, -RZ, R5.H1_H1 ;  /* 0x30000005ff6d7230 */ /* 0x000fe20000004100 */
[----:B------:R-:W-:Y:S01]  /*9f00*/  F2FP.F16.E4M3.UNPACK_B R120, R158 ;  /* 0x0000009eff78723e */ /* 0x000fe200020006ff */
[--C-:B------:R-:W-:Y:S01]  /*9f10*/  HADD2.F32 R110, -RZ, R4.reuse.H0_H0 ;  /* 0x20000004ff6e7230 */ /* 0x100fe20000004100 */
[----:B------:R-:W-:Y:S01]  /*9f20*/  F2FP.F16.E4M3.UNPACK_B R124, R159 ;  /* 0x0000009fff7c723e */ /* 0x000fe200020006ff */
[----:B------:R-:W-:Y:S01]  /*9f30*/  HADD2.F32 R113, -RZ, R4.H1_H1 ;  /* 0x30000004ff717230 */ /* 0x000fe20000004100 */
[----:B------:R-:W-:Y:S01]  /*9f40*/  F2FP.F16.E4M3.UNPACK_B R128, R160 ;  /* 0x000000a0ff80723e */ /* 0x000fe200020006ff */
[----:B------:R-:W1:Y:S01]  /*9f50*/  LDTM.x64 R4, tmem[UR4+0xc0] ;  /* 0x0000c004000479ee */ /* 0x000e620008340000 */
[--C-:B------:R-:W-:Y:S01]  /*9f60*/  HADD2.F32 R0, -RZ, R2.reuse.H0_H0 ;  /* 0x20000002ff007230 */ /* 0x100fe20000004100 */
[----:B------:R-:W-:Y:S01]  /*9f70*/  NOP ;  /* 0x0000000000007918 */ /* 0x000fe20000000000 */
[----:B------:R-:W-:Y:S01]  /*9f80*/  HADD2.F32 R2, -RZ, R2.H1_H1 ;  /* 0x30000002ff027230 */ /* 0x000fe20000004100 */
[----:B------:R-:W-:Y:S01]  /*9f90*/  UIADD3 UR5, UPT, UPT, UR5, 0xb0, URZ ;  /* 0x000000b005057890 */ /* 0x000fe2000fffe0ff */
[--C-:B------:R-:W-:Y:S01]  /*9fa0*/  HADD2.F32 R86, -RZ, R149.reuse.H1_H1 ;  /* 0x30000095ff567230 */ /* 0x100fe20000004100 */
[----:B------:R-:W-:Y:S01]  /*9fb0*/  F2FP.F16.E4M3.UNPACK_B R132, R161 ;  /* 0x000000a1ff84723e */ /* 0x000fe200020006ff */
[--C-:B------:R-:W-:Y:S01]  /*9fc0*/  HADD2.F32 R114, -RZ, R116.reuse.H0_H0 ;  /* 0x20000074ff727230 */ /* 0x100fe20000004100 */
[----:B------:R-:W-:Y:S01]  /*9fd0*/  UPRMT UR5, UR37, 0x654, UR5 ;  /* 0x0000065425057896 */ /* 0x000fe20008000005 */
[----:B------:R-:W-:Y:S01]  /*9fe0*/  HADD2.F32 R117, -RZ, R116.H1_H1 ;  /* 0x30000074ff757230 */ /* 0x000fe20000004100 */
[----:B------:R-:W-:Y:S01]  /*9ff0*/  F2FP.F16.E4M3.UNPACK_B R136, R162 ;  /* 0x000000a2ff88723e */ /* 0x000fe200020006ff */
[--C-:B------:R-:W-:Y:S01]  /*a000*/  HADD2.F32 R118, -RZ, R120.reuse.H0_H0 ;  /* 0x20000078ff767230 */ /* 0x100fe20000004100 */
[----:B------:R-:W-:Y:S01]  /*a010*/  F2FP.F16.E4M3.UNPACK_B R152, R152.H1 ;  /* 0x00000098ff98723e */ /* 0x000fe200030006ff */
[----:B------:R-:W-:Y:S01]  /*a020*/  HADD2.F32 R121, -RZ, R120.H1_H1 ;  /* 0x30000078ff797230 */ /* 0x000fe20000004100 */
[----:B------:R-:W-:Y:S01]  /*a030*/  F2FP.F16.E4M3.UNPACK_B R153, R153.H1 ;  /* 0x00000099ff99723e */ /* 0x000fe200030006ff */
[--C-:B------:R-:W-:Y:S01]  /*a040*/  HADD2.F32 R122, -RZ, R124.reuse.H0_H0 ;  /* 0x2000007cff7a7230 */ /* 0x100fe20000004100 */
[----:B------:R-:W-:Y:S01]  /*a050*/  F2FP.F16.E4M3.UNPACK_B R154, R154.H1 ;  /* 0x0000009aff9a723e */ /* 0x000fe200030006ff */
[----:B-1----:R-:W-:Y:S01]  /*a060*/  SYNCS.ARRIVE.TRANS64.RED.A1T0 RZ, [UR5], RZ ;  /* 0x000000ffffff79a7 */ /* 0x002fe20008100405 */
[----:B------:R-:W-:Y:S01]  /*a070*/  HADD2.F32 R125, -RZ, R124.H1_H1 ;  /* 0x3000007cff7d7230 */ /* 0x000fe20000004100 */
[----:B------:R-:W-:Y:S01]  /*a080*/  F2FP.F16.E4M3.UNPACK_B R155, R155.H1 ;  /* 0x0000009bff9b723e */ /* 0x000fe200030006ff */
[--C-:B------:R-:W-:Y:S01]  /*a090*/  HADD2.F32 R126, -RZ, R128.reuse.H0_H0 ;  /* 0x20000080ff7e7230 */ /* 0x100fe20000004100 */
[----:B------:R-:W-:Y:S01]  /*a0a0*/  F2FP.F16.E4M3.UNPACK_B R156, R156.H1 ;  /* 0x0000009cff9c723e */ /* 0x000fe200030006ff */
[----:B------:R-:W-:Y:S01]  /*a0b0*/  HADD2.F32 R129, -RZ, R128.H1_H1 ;  /* 0x30000080ff817230 */ /* 0x000fe20000004100 */
[----:B------:R-:W-:Y:S01]  /*a0c0*/  F2FP.F16.E4M3.UNPACK_B R157, R157.H1 ;  /* 0x0000009dff9d723e */ /* 0x000fe200030006ff */
[C---:B------:R-:W-:Y:S01]  /*a0d0*/  FMUL R4, R78.reuse, R4 ;  /* 0x000000044e047220 */ /* 0x040fe20000400000 */
[C---:B------:R-:W-:Y:S01]  /*a0e0*/  FMUL R5, R78.reuse, R5 ;  /* 0x000000054e057220 */ /* 0x040fe20000400000 */
[----:B------:R-:W-:Y:S02]  /*a0f0*/  HADD2.F32 R3, -RZ, R148.H0_H0 ;  /* 0x20000094ff037230 */ /* 0x000fe40000004100 */
        /* <DEDUP_REMOVED lines=11> */
[----:B------:R-:W-:Y:S02]  /*a1b0*/  HADD2.F32 R130, -RZ, R132.H0_H0 ;  /* 0x20000084ff827230 */ /* 0x000fe40000004100 */
[C---:B------:R-:W-:Y:S01]  /*a1c0*/  FMUL R6, R78.reuse, R6 ;  /* 0x000000064e067220 */ /* 0x040fe20000400000 */
[----:B------:R-:W-:Y:S02]  /*a1d0*/  HADD2.F32 R82, -RZ, R148.H1_H1 ;  /* 0x30000094ff527230 */ /* 0x000fe40000004100 */
[C---:B------:R-:W-:Y:S01]  /*a1e0*/  FMUL R7, R78.reuse, R7 ;  /* 0x000000074e077220 */ /* 0x040fe20000400000 */
[----:B------:R-:W-:Y:S02]  /*a1f0*/  HADD2.F32 R85, -RZ, R149.H0_H0 ;  /* 0x20000095ff557230 */ /* 0x000fe40000004100 */
[C---:B------:R-:W-:Y:S01]  /*a200*/  FFMA R6, R81.reuse, R3, R6 ;  /* 0x0000000351067223 */ /* 0x040fe20000000006 */
[----:B------:R-:W-:Y:S02]  /*a210*/  HADD2.F32 R133, -RZ, R132.H1_H1 ;  /* 0x30000084ff857230 */ /* 0x000fe40000004100 */
[C---:B------:R-:W-:Y:S01]  /*a220*/  FFMA R7, R81.reuse, R82, R7 ;  /* 0x0000005251077223 */ /* 0x040fe20000000007 */
[C---:B------:R-:W-:Y:S01]  /*a230*/  FFMA R8, R81.reuse, R83, R8 ;  /* 0x0000005351087223 */ /* 0x040fe20000000008 */
[C---:B------:R-:W-:Y:S01]  /*a240*/  FFMA R9, R81.reuse, R84, R9 ;  /* 0x0000005451097223 */ /* 0x040fe20000000009 */
[--C-:B------:R-:W-:Y:S02]  /*a250*/  HADD2.F32 R82, -RZ, R138.reuse.H0_H0 ;  /* 0x2000008aff527230 */ /* 0x100fe40000004100 */
[C---:B------:R-:W-:Y:S01]  /*a260*/  FMUL R10, R78.reuse, R10 ;  /* 0x0000000a4e0a7220 */ /* 0x040fe20000400000 */
[----:B------:R-:W-:Y:S02]  /*a270*/  HADD2.F32 R83, -RZ, R138.H1_H1 ;  /* 0x3000008aff537230 */ /* 0x000fe40000004100 */
[C---:B------:R-:W-:Y:S01]  /*a280*/  FMUL R11, R78.reuse, R11 ;  /* 0x0000000b4e0b7220 */ /* 0x040fe20000400000 */
[----:B------:R-:W-:Y:S02]  /*a290*/  HADD2.F32 R89, -RZ, R150.H0_H0 ;  /* 0x20000096ff597230 */ /* 0x000fe40000004100 */
[C---:B------:R-:W-:Y:S01]  /*a2a0*/  FFMA R10, R81.reuse, R85, R10 ;  /* 0x00000055510a7223 */ /* 0x040fe2000000000a */
[--C-:B------:R-:W-:Y:S02]  /*a2b0*/  HADD2.F32 R134, -RZ, R136.reuse.H0_H0 ;  /* 0x20000088ff867230 */ /* 0x100fe40000004100 */
[C---:B------:R-:W-:Y:S01]  /*a2c0*/  FFMA R11, R81.reuse, R86, R11 ;  /* 0x00000056510b7223 */ /* 0x040fe2000000000b */
[C---:B------:R-:W-:Y:S01]  /*a2d0*/  FFMA R12, R81.reuse, R87, R12 ;  /* 0x00000057510c7223 */ /* 0x040fe2000000000c */
[----:B------:R-:W-:Y:S01]  /*a2e0*/  FFMA R13, R81, R88, R13 ;  /* 0x00000058510d7223 */ /* 0x000fe2000000000d */
[----:B------:R-:W-:Y:S01]  /*a2f0*/  F2FP.SATFINITE.E4M3.F32.PACK_AB_MERGE_C R86, R7, R6, RZ ;  /* 0x000000060756723e */ /* 0x000fe200048070ff */
[C---:B------:R-:W-:Y:S01]  /*a300*/  FMUL R7, R78.reuse, R24 ;  /* 0x000000184e077220 */ /* 0x040fe20000400000 */
[----:B------:R-:W-:Y:S01]  /*a310*/  F2FP.SATFINITE.E4M3.F32.PACK_AB_MERGE_C R138, R11, R10, RZ ;  /* 0x0000000a0b8a723e */ /* 0x000fe200048070ff */
[C---:B------:R-:W-:Y:S01]  /*a320*/  FMUL R10, R78.reuse, R25 ;  /* 0x000000194e0a7220 */ /* 0x040fe20000400000 */
[C---:B------:R-:W-:Y:S01]  /*a330*/  FMUL R25, R78.reuse, R32 ;  /* 0x000000204e197220 */ /* 0x040fe20000400000 */
[----:B------:R-:W-:Y:S02]  /*a340*/  HADD2.F32 R137, -RZ, R136.H1_H1 ;  /* 0x30000088ff897230 */ /* 0x000fe40000004100 */
[C---:B------:R-:W-:Y:S01]  /*a350*/  FMUL R14, R78.reuse, R14 ;  /* 0x0000000e4e0e7220 */ /* 0x040fe20000400000 */
[----:B------:R-:W-:Y:S02]  /*a360*/  HADD2.F32 R90, -RZ, R150.H1_H1 ;  /* 0x30000096ff5a7230 */ /* 0x000fe40000004100 */
[C---:B------:R-:W-:Y:S01]  /*a370*/  FMUL R15, R78.reuse, R15 ;  /* 0x0000000f4e0f7220 */ /* 0x040fe20000400000 */
[--C-:B------:R-:W-:Y:S02]  /*a380*/  HADD2.F32 R93, -RZ, R151.reuse.H0_H0 ;  /* 0x20000097ff5d7230 */ /* 0x100fe40000004100 */
[C---:B------:R-:W-:Y:S01]  /*a390*/  FFMA R14, R81.reuse, R89, R14 ;  /* 0x00000059510e7223 */ /* 0x040fe2000000000e */
[----:B------:R-:W-:Y:S02]  /*a3a0*/  HADD2.F32 R94, -RZ, R151.H1_H1 ;  /* 0x30000097ff5e7230 */ /* 0x000fe40000004100 */
[C---:B------:R-:W-:Y:S01]  /*a3b0*/  FFMA R15, R81.reuse, R90, R15 ;  /* 0x0000005a510f7223 */ /* 0x040fe2000000000f */
[C---:B------:R-:W-:Y:S01]  /*a3c0*/  FFMA R16, R81.reuse, R91, R16 ;  /* 0x0000005b51107223 */ /* 0x040fe20000000010 */
[----:B------:R-:W-:Y:S01]  /*a3d0*/  FFMA R17, R81, R92, R17 ;  /* 0x0000005c51117223 */ /* 0x000fe20000000011 */
[C---:B------:R-:W-:Y:S01]  /*a3e0*/  FMUL R18, R78.reuse, R18 ;  /* 0x000000124e127220 */ /* 0x040fe20000400000 */
[C---:B------:R-:W-:Y:S01]  /*a3f0*/  FMUL R19, R78.reuse, R19 ;  /* 0x000000134e137220 */ /* 0x040fe20000400000 */
[--C-:B------:R-:W-:Y:S01]  /*a400*/  HADD2.F32 R96, -RZ, R152.reuse.H0_H0 ;  /* 0x20000098ff607230 */ /* 0x100fe20000004100 */
[----:B------:R-:W-:Y:S01]  /*a410*/  F2FP.SATFINITE.E4M3.F32.PACK_AB_MERGE_C R14, R15, R14, RZ ;  /* 0x0000000e0f0e723e */ /* 0x000fe200048070ff */
[C---:B------:R-:W-:Y:S01]  /*a420*/  FFMA R18, R81.reuse, R93, R18 ;  /* 0x0000005d51127223 */ /* 0x040fe20000000012 */
[C---:B------:R-:W-:Y:S01]  /*a430*/  FFMA R19, R81.reuse, R94, R19 ;  /* 0x0000005e51137223 */ /* 0x040fe20000000013 */
[C---:B------:R-:W-:Y:S01]  /*a440*/  FFMA R0, R81.reuse, R95, R0 ;  /* 0x0000005f51007223 */ /* 0x040fe20000000000 */
[----:B------:R-:W-:Y:S01]  /*a450*/  FFMA R2, R81, R97, R2 ;  /* 0x0000006151027223 */ /* 0x000fe20000000002 */
[----:B------:R-:W-:Y:S02]  /*a460*/  HADD2.F32 R99, -RZ, R152.H1_H1 ;  /* 0x30000098ff637230 */ /* 0x000fe40000004100 */
[C---:B------:R-:W-:Y:S01]  /*a470*/  FMUL R3, R78.reuse, R22 ;  /* 0x000000164e037220 */ /* 0x040fe20000400000 */
[----:B------:R-:W-:Y:S01]  /*a480*/  F2FP.SATFINITE.E4M3.F32.PACK_AB_MERGE_C R18, R19, R18, RZ ;  /* 0x000000121312723e */ /* 0x000fe200048070ff */
[C---:B------:R-:W-:Y:S01]  /*a490*/  FMUL R22, R78.reuse, R29 ;  /* 0x0000001d4e167220 */ /* 0x040fe20000400000 */
[C---:B------:R-:W-:Y:S01]  /*a4a0*/  FMUL R29, R78.reuse, R36 ;  /* 0x000000244e1d7220 */ /* 0x040fe20000400000 */
[C---:B------:R-:W-:Y:S01]  /*a4b0*/  FFMA R3, R81.reuse, R96, R3 ;  /* 0x0000006051037223 */ /* 0x040fe20000000003 */
[C---:B------:R-:W-:Y:S01]  /*a4c0*/  FMUL R6, R78.reuse, R23 ;  /* 0x000000174e067220 */ /* 0x040fe20000400000 */
[--C-:B------:R-:W-:Y:S02]  /*a4d0*/  HADD2.F32 R100, -RZ, R153.reuse.H0_H0 ;  /* 0x20000099ff647230 */ /* 0x100fe40000004100 */
[C---:B------:R-:W-:Y:S01]  /*a4e0*/  FMUL R11, R78.reuse, R26 ;  /* 0x0000001a4e0b7220 */ /* 0x040fe20000400000 */
[----:B------:R-:W-:Y:S02]  /*a4f0*/  HADD2.F32 R103, -RZ, R153.H1_H1 ;  /* 0x30000099ff677230 */ /* 0x000fe40000004100 */
[C---:B------:R-:W-:Y:S01]  /*a500*/  FFMA R6, R81.reuse, R99, R6 ;  /* 0x0000006351067223 */ /* 0x040fe20000000006 */
[C---:B------:R-:W-:Y:S01]  /*a510*/  FFMA R7, R81.reuse, R98, R7 ;  /* 0x0000006251077223 */ /* 0x040fe20000000007 */
[C---:B------:R-:W-:Y:S01]  /*a520*/  FFMA R10, R81.reuse, R101, R10 ;  /* 0x00000065510a7223 */ /* 0x040fe2000000000a */
[C---:B------:R-:W-:Y:S01]  /*a530*/  FFMA R11, R81.reuse, R100, R11 ;  /* 0x00000064510b7223 */ /* 0x040fe2000000000b */
[----:B------:R-:W-:Y:S01]  /*a540*/  FMUL R26, R78, R33 ;  /* 0x000000214e1a7220 */ /* 0x000fe20000400000 */
[----:B------:R-:W-:Y:S01]  /*a550*/  F2FP.SATFINITE.E4M3.F32.PACK_AB_MERGE_C R3, R6, R3, RZ ;  /* 0x000000030603723e */ /* 0x000fe200048070ff */
[C---:B------:R-:W-:Y:S01]  /*a560*/  FMUL R33, R78.reuse, R40 ;  /* 0x000000284e217220 */ /* 0x040fe20000400000 */
        /* <DEDUP_REMOVED lines=8> */
[C---:B------:R-:W-:Y:S01]  /*a5f0*/  FMUL R30, R78.reuse, R37 ;  /* 0x000000254e1e7220 */ /* 0x040fe20000400000 */
[C---:B------:R-:W-:Y:S01]  /*a600*/  FMUL R37, R78.reuse, R44 ;  /* 0x0000002c4e257220 */ /* 0x040fe20000400000 */
[C---:B------:R-:W-:Y:S01]  /*a610*/  FMUL R24, R78.reuse, R31 ;  /* 0x0000001f4e187220 */ /* 0x040fe20000400000 */
[----:B------:R-:W-:Y:S01]  /*a620*/  F2FP.F16.E4M3.UNPACK_B R158, R158.H1 ;  /* 0x0000009eff9e723e */ /* 0x000fe200030006ff */
[--C-:B------:R-:W-:Y:S02]  /*a630*/  HADD2.F32 R108, -RZ, R155.reuse.H0_H0 ;  /* 0x2000009bff6c7230 */ /* 0x100fe40000004100 */
[----:B------:R-:W-:Y:S01]  /*a640*/  FMUL R27, R78, R34 ;  /* 0x000000224e1b7220 */ /* 0x000fe20000400000 */
[----:B------:R-:W-:Y:S02]  /*a650*/  HADD2.F32 R111, -RZ, R155.H1_H1 ;  /* 0x3000009bff6f7230 */ /* 0x000fe40000004100 */
[C---:B------:R-:W-:Y:S01]  /*a660*/  FFMA R24, R81.reuse, R107, R24 ;  /* 0x0000006b51187223 */ /* 0x040fe20000000018 */
[----:B------:R-:W-:Y:S01]  /*a670*/  F2FP.F16.E4M3.UNPACK_B R159, R159.H1 ;  /* 0x0000009fff9f723e */ /* 0x000fe200030006ff */
[C---:B------:R-:W-:Y:S01]  /*a680*/  FFMA R25, R81.reuse, R106, R25 ;  /* 0x0000006a51197223 */ /* 0x040fe20000000019 */
[C---:B------:R-:W-:Y:S01]  /*a690*/  FFMA R26, R81.reuse, R109, R26 ;  /* 0x0000006d511a7223 */ /* 0x040fe2000000001a */
[----:B------:R-:W-:Y:S01]  /*a6a0*/  F2FP.F16.E4M3.UNPACK_B R160, R160.H1 ;  /* 0x000000a0ffa0723e */ /* 0x000fe200030006ff */
[C---:B------:R-:W-:Y:S01]  /*a6b0*/  FFMA R27, R81.reuse, R108, R27 ;  /* 0x0000006c511b7223 */ /* 0x040fe2000000001b */
[----:B------:R-:W-:Y:S01]  /*a6c0*/  F2FP.SATFINITE.E4M3.F32.PACK_AB_MERGE_C R6, R24, R23, RZ ;  /* 0x000000171806723e */ /* 0x000fe200048070ff */
[C---:B------:R-:W-:Y:S01]  /*a6d0*/  FMUL R34, R78.reuse, R41 ;  /* 0x000000294e227220 */ /* 0x040fe20000400000 */
[C---:B------:R-:W-:Y:S01]  /*a6e0*/  FMUL R41, R78.reuse, R48 ;  /* 0x000000304e297220 */ /* 0x040fe20000400000 */
[----:B------:R-:W-:Y:S01]  /*a6f0*/  FMUL R28, R78, R35 ;  /* 0x000000234e1c7220 */ /* 0x000fe20000400000 */
[----:B------:R-:W-:Y:S01]  /*a700*/  F2FP.F16.E4M3.UNPACK_B R161, R161.H1 ;  /* 0x000000a1ffa1723e */ /* 0x000fe200030006ff */
[--C-:B------:R-:W-:Y:S01]  /*a710*/  HADD2.F32 R112, -RZ, R156.reuse.H0_H0 ;  /* 0x2000009cff707230 */ /* 0x100fe20000004100 */
[----:B------:R-:W-:Y:S01]  /*a720*/  F2FP.SATFINITE.E4M3.F32.PACK_AB_MERGE_C R6, R22, R21, R6 ;  /* 0x000000151606723e */ /* 0x000fe20004807006 */
[C---:B------:R-:W-:Y:S01]  /*a730*/  FFMA R28, R81.reuse, R111, R28 ;  /* 0x0000006f511c7223 */ /* 0x040fe2000000001c */
[C---:B------:R-:W-:Y:S01]  /*a740*/  FFMA R29, R81.reuse, R110, R29 ;  /* 0x0000006e511d7223 */ /* 0x040fe2000000001d */
[C---:B------:R-:W-:Y:S01]  /*a750*/  FFMA R30, R81.reuse, R113, R30 ;  /* 0x00000071511e7223 */ /* 0x040fe2000000001e */
[----:B------:R-:W-:Y:S02]  /*a760*/  HADD2.F32 R115, -RZ, R156.H1_H1 ;  /* 0x3000009cff737230 */ /* 0x000fe40000004100 */
[C---:B------:R-:W-:Y:S01]  /*a770*/  FMUL R31, R78.reuse, R38 ;  /* 0x000000264e1f7220 */ /* 0x040fe20000400000 */
[----:B------:R-:W-:Y:S01]  /*a780*/  F2FP.F16.E4M3.UNPACK_B R162, R162.H1 ;  /* 0x000000a2ffa2723e */ /* 0x000fe200030006ff */
[C---:B------:R-:W-:Y:S01]  /*a790*/  FMUL R38, R78.reuse, R45 ;  /* 0x0000002d4e267220 */ /* 0x040fe20000400000 */
[C---:B------:R-:W-:Y:S01]  /*a7a0*/  FMUL R45, R78.reuse, R52 ;  /* 0x000000344e2d7220 */ /* 0x040fe20000400000 */
[----:B------:R-:W-:Y:S01]  /*a7b0*/  F2FP.F16.E4M3.UNPACK_B R163, R163.H1 ;  /* 0x000000a3ffa3723e */ /* 0x000fe200030006ff */
[----:B------:R-:W-:Y:S01]  /*a7c0*/  FFMA R31, R81, R112, R31 ;  /* 0x00000070511f7223 */ /* 0x000fe2000000001f */
[----:B------:R-:W-:Y:S01]  /*a7d0*/  FMUL R52, R78, R59 ;  /* 0x0000003b4e347220 */ /* 0x000fe20000400000 */
[----:B------:R-:W-:Y:S01]  /*a7e0*/  IADD3 R76, PT, PT, R76, 0x1, RZ ;  /* 0x000000014c4c7810 */ /* 0x000fe20007ffe0ff */
[C---:B------:R-:W-:Y:S01]  /*a7f0*/  FMUL R59, R78.reuse, R66 ;  /* 0x000000424e3b7220 */ /* 0x040fe20000400000 */
[----:B------:R-:W-:Y:S01]  /*a800*/  F2FP.SATFINITE.E4M3.F32.PACK_AB_MERGE_C R66, R13, R12, R14 ;  /* 0x0000000c0d42723e */ /* 0x000fe2000480700e */
[C---:B------:R-:W-:Y:S01]  /*a810*/  FMUL R32, R78.reuse, R39 ;  /* 0x000000274e207220 */ /* 0x040fe20000400000 */
[--C-:B------:R-:W-:Y:S02]  /*a820*/  HADD2.F32 R116, -RZ, R157.reuse.H0_H0 ;  /* 0x2000009dff747230 */ /* 0x100fe40000004100 */
[C---:B------:R-:W-:Y:S01]  /*a830*/  FMUL R35, R78.reuse, R42 ;  /* 0x0000002a4e237220 */ /* 0x040fe20000400000 */
[----:B------:R-:W-:Y:S02]  /*a840*/  HADD2.F32 R119, -RZ, R157.H1_H1 ;  /* 0x3000009dff777230 */ /* 0x000fe40000004100 */
[C---:B------:R-:W-:Y:S01]  /*a850*/  FFMA R32, R81.reuse, R115, R32 ;  /* 0x0000007351207223 */ /* 0x040fe20000000020 */
[----:B------:R-:W-:Y:S01]  /*a860*/  FMUL R36, R78, R43 ;  /* 0x0000002b4e247220 */ /* 0x000fe20000400000 */
[C---:B------:R-:W-:Y:S01]  /*a870*/  FFMA R33, R81.reuse, R114, R33 ;  /* 0x0000007251217223 */ /* 0x040fe20000000021 */
[C---:B------:R-:W-:Y:S01]  /*a880*/  FFMA R34, R81.reuse, R117, R34 ;  /* 0x0000007551227223 */ /* 0x040fe20000000022 */
[--C-:B------:R-:W-:Y:S01]  /*a890*/  HADD2.F32 R120, -RZ, R158.reuse.H0_H0 ;  /* 0x2000009eff787230 */ /* 0x100fe20000004100 */
[----:B------:R-:W-:Y:S01]  /*a8a0*/  F2FP.SATFINITE.E4M3.F32.PACK_AB_MERGE_C R32, R32, R31, RZ ;  /* 0x0000001f2020723e */ /* 0x000fe200048070ff */
[C---:B------:R-:W-:Y:S01]  /*a8b0*/  FFMA R35, R81.reuse, R116, R35 ;  /* 0x0000007451237223 */ /* 0x040fe20000000023 */
[----:B------:R-:W-:Y:S02]  /*a8c0*/  HADD2.F32 R123, -RZ, R158.H1_H1 ;  /* 0x3000009eff7b7230 */ /* 0x000fe40000004100 */
[----:B------:R-:W-:Y:S01]  /*a8d0*/  FMUL R39, R78, R46 ;  /* 0x0000002e4e277220 */ /* 0x000fe20000400000 */
[----:B------:R-:W-:Y:S01]  /*a8e0*/  F2FP.SATFINITE.E4M3.F32.PACK_AB_MERGE_C R32, R30, R29, R32 ;  /* 0x0000001d1e20723e */ /* 0x000fe20004807020 */
[C---:B------:R-:W-:Y:S01]  /*a8f0*/  FFMA R36, R81.reuse, R119, R36 ;  /* 0x0000007751247223 */ /* 0x040fe20000000024 */
[C---:B------:R-:W-:Y:S01]  /*a900*/  FMUL R40, R78.reuse, R47 ;  /* 0x0000002f4e287220 */ /* 0x040fe20000400000 */
[C---:B------:R-:W-:Y:S01]  /*a910*/  FFMA R37, R81.reuse, R118, R37 ;  /* 0x0000007651257223 */ /* 0x040fe20000000025 */
[C---:B------:R-:W-:Y:S01]  /*a920*/  FFMA R38, R81.reuse, R121, R38 ;  /* 0x0000007951267223 */ /* 0x040fe20000000026 */
[C---:B------:R-:W-:Y:S01]  /*a930*/  FMUL R42, R78.reuse, R49 ;  /* 0x000000314e2a7220 */ /* 0x040fe20000400000 */
        /* <DEDUP_REMOVED lines=8> */
[C---:B------:R-:W-:Y:S01]  /*a9c0*/  FMUL R57, R78.reuse, R64 ;  /* 0x000000404e397220 */ /* 0x040fe20000400000 */
[----:B------:R-:W-:Y:S01]  /*a9d0*/  FFMA R42, R81, R125, R42 ;  /* 0x0000007d512a7223 */ /* 0x000fe2000000002a */
[C---:B------:R-:W-:Y:S01]  /*a9e0*/  FMUL R46, R78.reuse, R53 ;  /* 0x000000354e2e7220 */ /* 0x040fe20000400000 */
[--C-:B------:R-:W-:Y:S01]  /*a9f0*/  HADD2.F32 R128, -RZ, R160.reuse.H0_H0 ;  /* 0x200000a0ff807230 */ /* 0x100fe20000004100 */
[----:B------:R-:W-:Y:S01]  /*aa00*/  F2FP.SATFINITE.E4M3.F32.PACK_AB_MERGE_C R64, R5, R4, R86 ;  /* 0x000000040540723e */ /* 0x000fe20004807056 */
[C---:B------:R-:W-:Y:S01]  /*aa10*/  FMUL R51, R78.reuse, R58 ;  /* 0x0000003a4e337220 */ /* 0x040fe20000400000 */
[C---:B------:R-:W-:Y:S01]  /*aa20*/  FMUL R53, R78.reuse, R60 ;  /* 0x0000003c4e357220 */ /* 0x040fe20000400000 */
[C---:B------:R-:W-:Y:S01]  /*aa30*/  FFMA R43, R81.reuse, R124, R43 ;  /* 0x0000007c512b7223 */ /* 0x040fe2000000002b */
[----:B------:R-:W-:Y:S02]  /*aa40*/  HADD2.F32 R131, -RZ, R160.H1_H1 ;  /* 0x300000a0ff837230 */ /* 0x000fe40000004100 */
[C---:B------:R-:W-:Y:S01]  /*aa50*/  FMUL R47, R78.reuse, R54 ;  /* 0x000000364e2f7220 */ /* 0x040fe20000400000 */
[C---:B------:R-:W-:Y:S01]  /*aa60*/  FMUL R58, R78.reuse, R65 ;  /* 0x000000414e3a7220 */ /* 0x040fe20000400000 */
[----:B------:R-:W-:Y:S01]  /*aa70*/  FMUL R60, R78, R67 ;  /* 0x000000434e3c7220 */ /* 0x000fe20000400000 */
[----:B------:R-:W-:Y:S01]  /*aa80*/  F2FP.SATFINITE.E4M3.F32.PACK_AB_MERGE_C R5, R20, R11, RZ ;  /* 0x0000000b1405723e */ /* 0x000fe200048070ff */
[----:B------:R-:W-:Y:S01]  /*aa90*/  FFMA R44, R81, R127, R44 ;  /* 0x0000007f512c7223 */ /* 0x000fe2000000002c */
[C---:B------:R-:W-:Y:S01]  /*aaa0*/  FMUL R48, R78.reuse, R55 ;  /* 0x000000374e307220 */ /* 0x040fe20000400000 */
[----:B------:R-:W-:Y:S01]  /*aab0*/  F2FP.SATFINITE.E4M3.F32.PACK_AB_MERGE_C R65, R9, R8, R138 ;  /* 0x000000080941723e */ /* 0x000fe2000480708a */
[----:B------:R-:W-:Y:S01]  /*aac0*/  FFMA R45, R81, R126, R45 ;  /* 0x0000007e512d7223 */ /* 0x000fe2000000002d */
[----:B------:R-:W-:Y:S01]  /*aad0*/  F2FP.SATFINITE.E4M3.F32.PACK_AB_MERGE_C R67, R17, R16, R18 ;  /* 0x000000101143723e */ /* 0x000fe20004807012 */
[----:B------:R-:W-:Y:S01]  /*aae0*/  FMUL R49, R78, R56 ;  /* 0x000000384e317220 */ /* 0x000fe20000400000 */
[C---:B------:R-:W-:Y:S01]  /*aaf0*/  FFMA R46, R81.reuse, R129, R46 ;  /* 0x00000081512e7223 */ /* 0x040fe2000000002e */
[--C-:B------:R-:W-:Y:S02]  /*ab00*/  HADD2.F32 R132, -RZ, R161.reuse.H0_H0 ;  /* 0x200000a1ff847230 */ /* 0x100fe40000004100 */
[C---:B------:R-:W-:Y:S01]  /*ab10*/  FFMA R47, R81.reuse, R128, R47 ;  /* 0x00000080512f7223 */ /* 0x040fe2000000002f */
[----:B------:R1:W-:Y:S01]  /*ab20*/  STS.128 [R172+UR49+0xa200], R64 ;  /* 0x00a20040ac007988 */ /* 0x0003e20008000c31 */
[----:B------:R-:W-:Y:S01]  /*ab30*/  HADD2.F32 R135, -RZ, R161.H1_H1 ;  /* 0x300000a1ff877230 */ /* 0x000fe20000004100 */
[----:B------:R-:W-:Y:S01]  /*ab40*/  F2FP.SATFINITE.E4M3.F32.PACK_AB_MERGE_C R5, R10, R7, R5 ;  /* 0x000000070a05723e */ /* 0x000fe20004807005 */
[C---:B------:R-:W-:Y:S01]  /*ab50*/  FFMA R48, R81.reuse, R131, R48 ;  /* 0x0000008351307223 */ /* 0x040fe20000000030 */
[----:B------:R-:W-:Y:S01]  /*ab60*/  F2FP.SATFINITE.E4M3.F32.PACK_AB_MERGE_C R7, R28, R27, RZ ;  /* 0x0000001b1c07723e */ /* 0x000fe200048070ff */
        /* <DEDUP_REMOVED lines=8> */
[----:B------:R-:W-:Y:S01]  /*abf0*/  FMUL R56, R78, R63 ;  /* 0x0000003f4e387220 */ /* 0x000fe20000400000 */
[----:B------:R-:W-:Y:S01]  /*ac00*/  F2FP.SATFINITE.E4M3.F32.PACK_AB_MERGE_C R4, R2, R0, R3 ;  /* 0x000000000204723e */ /* 0x000fe20004807003 */
[C---:B------:R-:W-:Y:S01]  /*ac10*/  FFMA R53, R81.reuse, R134, R53 ;  /* 0x0000008651357223 */ /* 0x040fe20000000035 */
[----:B------:R-:W-:Y:S01]  /*ac20*/  F2FP.SATFINITE.E4M3.F32.PACK_AB_MERGE_C R7, R26, R25, R7 ;  /* 0x000000191a07723e */ /* 0x000fe20004807007 */
[C---:B------:R-:W-:Y:S01]  /*ac30*/  FFMA R54, R81.reuse, R137, R54 ;  /* 0x0000008951367223 */ /* 0x040fe20000000036 */
[--C-:B------:R-:W-:Y:S02]  /*ac40*/  HADD2.F32 R84, -RZ, R163.reuse.H0_H0 ;  /* 0x200000a3ff547230 */ /* 0x100fe40000004100 */
[C---:B------:R-:W-:Y:S01]  /*ac50*/  FFMA R55, R81.reuse, R136, R55 ;  /* 0x0000008851377223 */ /* 0x040fe20000000037 */
[----:B------:R-:W-:Y:S01]  /*ac60*/  HADD2.F32 R85, -RZ, R163.H1_H1 ;  /* 0x300000a3ff557230 */ /* 0x000fe20000004100 */
[----:B------:R1:W-:Y:S01]  /*ac70*/  STS.128 [R192+0xa010], R4 ;  /* 0x00a01004c0007388 */ /* 0x0003e20000000c00 */
[----:B------:R-:W-:Y:S01]  /*ac80*/  F2FP.SATFINITE.E4M3.F32.PACK_AB_MERGE_C R35, R36, R35, RZ ;  /* 0x000000232423723e */ /* 0x000fe200048070ff */
[C---:B------:R-:W-:Y:S01]  /*ac90*/  FFMA R56, R81.reuse, R139, R56 ;  /* 0x0000008b51387223 */ /* 0x040fe20000000038 */
[----:B------:R-:W-:Y:S01]  /*aca0*/  F2FP.SATFINITE.E4M3.F32.PACK_AB_MERGE_C R39, R40, R39, RZ ;  /* 0x000000272827723e */ /* 0x000fe200048070ff */
[C---:B------:R-:W-:Y:S01]  /*acb0*/  FFMA R57, R81.reuse, R82, R57 ;  /* 0x0000005251397223 */ /* 0x040fe20000000039 */
[----:B------:R-:W-:Y:S01]  /*acc0*/  F2FP.SATFINITE.E4M3.F32.PACK_AB_MERGE_C R43, R44, R43, RZ ;  /* 0x0000002b2c2b723e */ /* 0x000fe200048070ff */
[C---:B------:R-:W-:Y:S01]  /*acd0*/  FFMA R58, R81.reuse, R83, R58 ;  /* 0x00000053513a7223 */ /* 0x040fe2000000003a */
[C---:B------:R-:W-:Y:S01]  /*ace0*/  FFMA R59, R81.reuse, R84, R59 ;  /* 0x00000054513b7223 */ /* 0x040fe2000000003b */
[----:B------:R-:W-:Y:S01]  /*acf0*/  F2FP.SATFINITE.E4M3.F32.PACK_AB_MERGE_C R33, R34, R33, R35 ;  /* 0x000000212221723e */ /* 0x000fe20004807023 */
        /* <DEDUP_REMOVED lines=11> */
[----:B------:R-:W-:Y:S05]  /*adb0*/  F2FP.SATFINITE.E4M3.F32.PACK_AB_MERGE_C R51, R58, R57, R59 ;  /* 0x000000393a33723e */ /* 0x000fea000480703b */
        /* <DEDUP_REMOVED lines=18> */
.L_x_123:
[----:B------:R-:W-:Y:S05]  /*aee0*/  BSYNC.RECONVERGENT B0 ;  /* 0x0000000000007941 */ /* 0x000fea0003800200 */
.L_x_122:
[----:B------:R-:W-:Y:S01]  /*aef0*/  BAR.SYNC.DEFER_BLOCKING 0x1, 0x80 ;  /* 0x0042000000007b1d */ /* 0x000fe20000010000 */
[----:B------:R-:W-:Y:S01]  /*af00*/  ISETP.NE.AND P2, PT, R190, RZ, PT ;  /* 0x000000ffbe00720c */ /* 0x000fe20003f45270 */
[----:B------:R-:W-:Y:S01]  /*af10*/  IMAD.IADD R20, R75, 0x1, R147 ;  /* 0x000000014b147824 */ /* 0x000fe200078e0293 */
[----:B------:R-:W-:Y:S01]  /*af20*/  ISETP.NE.AND P0, PT, R191, 0x2, PT ;  /* 0x00000002bf00780c */ /* 0x000fe20003f05270 */
[----:B------:R-:W-:Y:S01]  /*af30*/  IMAD.IADD R21, R77, 0x1, R170 ;  /* 0x000000014d157824 */ /* 0x000fe200078e02aa */
[----:B------:R-:W-:Y:S02]  /*af40*/  ISETP.NE.AND P1, PT, R76, 0x2, PT ;  /* 0x000000024c00780c */ /* 0x000fe40003f25270 */
[----:B------:R-:W-:Y:S02]  /*af50*/  SEL R3, RZ, 0x1, P0 ;  /* 0x00000001ff037807 */ /* 0x000fe40000000000 */
[----:B------:R-:W-:Y:S02]  /*af60*/  SEL R0, RZ, 0x1, P1 ;  /* 0x00000001ff007807 */ /* 0x000fe40000800000 */
[----:B------:R-:W-:Y:S02]  /*af70*/  LOP3.LUT R182, R182, R3, RZ, 0x3c, !PT ;  /* 0x00000003b6b67212 */ /* 0x000fe400078e3cff */
[----:B------:R-:W-:Y:S02]  /*af80*/  LOP3.LUT R183, R183, R0, RZ, 0x3c, !PT ;  /* 0x00000000b7b77212 */ /* 0x000fe400078e3cff */
[----:B------:R-:W-:Y:S02]  /*af90*/  @P2 R2UR UR36, R179 ;  /* 0x00000000b32422ca */ /* 0x000fe400000e0000 */
[----:B------:R-:W-:Y:S02]  /*afa0*/  SEL R191, R191, RZ, P0 ;  /* 0x000000ffbfbf7207 */ /* 0x000fe40000000000 */
[----:B------:R-:W-:Y:S01]  /*afb0*/  SEL R76, R76, RZ, P1 ;  /* 0x000000ff4c4c7207 */ /* 0x000fe20000800000 */
[----:B------:R-:W-:Y:S10]  /*afc0*/  @P2 BRA `(.L_x_124) ;  /* 0xffffff9800d82947 */ /* 0x000ff4000383ffff */
[----:B------:R-:W-:Y:S05]  /*afd0*/  EXIT ;  /* 0x000000000000794d */ /* 0x000fea0003800000 */
.L_x_19:
[----:B--2---:R2:W1:Y:S02]  /*afe0*/  SYNCS.PHASECHK.TRANS64.TRYWAIT P0, [R3+URZ+0xd0], R2 ;  /* 0x0000d002030075a7 */ /* 0x00446400080011ff */
[----:B-1----:R-:W-:Y:S05]  /*aff0*/  @!P0 NANOSLEEP.SYNCS 0x989680 ;  /* 0x009896800000895d */ /* 0x002fea0003900000 */
[----:B------:R-:W1:Y:S02]  /*b000*/  @!P0 SYNCS.PHASECHK.TRANS64 P0, [R3+URZ+0xd0], R2 ;  /* 0x0000d002030085a7 */ /* 0x000e6400080010ff */
[----:B-1----:R-:W-:Y:S05]  /*b010*/  @!P0 BRA `(.L_x_19) ;  /* 0xfffffffc00f08947 */ /* 0x002fea000383ffff */
[----:B------:R-:W-:Y:S05]  /*b020*/  BRA `(.L_x_125) ;  /* 0xffffff6400547947 */ /* 0x000fea000383ffff */
.L_x_22:
[----:B-1----:R-:W-:-:S07]  /*b030*/  MOV R2, UR33 ;  /* 0x0000002100027c02 */ /* 0x002fce0008000f00 */
.L_x_126:
[----:B-1----:R1:W2:Y:S02]  /*b040*/  SYNCS.PHASECHK.TRANS64.TRYWAIT P0, [R2+URZ+0x18], R5 ;  /* 0x00001805020075a7 */ /* 0x0022a400080011ff */
[----:B--2---:R-:W-:Y:S05]  /*b050*/  @!P0 NANOSLEEP.SYNCS 0x989680 ;  /* 0x009896800000895d */ /* 0x004fea0003900000 */
[----:B------:R-:W2:Y:S02]  /*b060*/  @!P0 SYNCS.PHASECHK.TRANS64 P0, [R2+URZ+0x18], R5 ;  /* 0x00001805020085a7 */ /* 0x000ea400080010ff */
[----:B--2---:R-:W-:Y:S05]  /*b070*/  @!P0 BRA `(.L_x_126) ;  /* 0xfffffffc00f08947 */ /* 0x004fea000383ffff */
[----:B------:R-:W-:Y:S05]  /*b080*/  BRA `(.L_x_21) ;  /* 0xffffff6400a87947 */ /* 0x000fea000383ffff */
.L_x_28:
[----:B-1----:R-:W-:-:S07]  /*b090*/  MOV R2, UR25 ;  /* 0x0000001900027c02 */ /* 0x002fce0008000f00 */
.L_x_127:
[----:B-1----:R1:W2:Y:S02]  /*b0a0*/  SYNCS.PHASECHK.TRANS64.TRYWAIT P0, [R2+URZ+0x18], R5 ;  /* 0x00001805020075a7 */ /* 0x0022a400080011ff */
[----:B--2---:R-:W-:Y:S05]  /*b0b0*/  @!P0 NANOSLEEP.SYNCS 0x989680 ;  /* 0x009896800000895d */ /* 0x004fea0003900000 */
[----:B------:R-:W2:Y:S02]  /*b0c0*/  @!P0 SYNCS.PHASECHK.TRANS64 P0, [R2+URZ+0x18], R5 ;  /* 0x00001805020085a7 */ /* 0x000ea400080010ff */
[----:B--2---:R-:W-:Y:S05]  /*b0d0*/  @!P0 BRA `(.L_x_127) ;  /* 0xfffffffc00f08947 */ /* 0x004fea000383ffff */
[----:B------:R-:W-:Y:S05]  /*b0e0*/  BRA `(.L_x_27) ;  /* 0xffffff6800687947 */ /* 0x000fea000383ffff */
.L_x_32:
[----:B-1----:R1:W2:Y:S02]  /*b0f0*/  SYNCS.PHASECHK.TRANS64.TRYWAIT P0, [R2+URZ+0x80], R3 ;  /* 0x00008003020075a7 */ /* 0x0022a400080011ff */
[----:B--2---:R-:W-:Y:S05]  /*b100*/  @!P0 NANOSLEEP.SYNCS 0x989680 ;  /* 0x009896800000895d */ /* 0x004fea0003900000 */
[----:B------:R-:W2:Y:S02]  /*b110*/  @!P0 SYNCS.PHASECHK.TRANS64 P0, [R2+URZ+0x80], R3 ;  /* 0x00008003020085a7 */ /* 0x000ea400080010ff */
[----:B--2---:R-:W-:Y:S05]  /*b120*/  @!P0 BRA `(.L_x_32) ;  /* 0xfffffffc00f08947 */ /* 0x004fea000383ffff */
[----:B------:R-:W-:Y:S05]  /*b130*/  BRA `(.L_x_128) ;  /* 0xffffff6c000c7947 */ /* 0x000fea000383ffff */
.L_x_36:
[----:B----4-:R-:W-:-:S07]  /*b140*/  MOV R0, UR5 ;  /* 0x0000000500007c02 */ /* 0x010fce0008000f00 */
.L_x_129:
[----:B-1----:R1:W2:Y:S02]  /*b150*/  SYNCS.PHASECHK.TRANS64.TRYWAIT P0, [R0+URZ], R3 ;  /* 0x00000003000075a7 */ /* 0x0022a400080011ff */
[----:B--2---:R-:W-:Y:S05]  /*b160*/  @!P0 NANOSLEEP.SYNCS 0x989680 ;  /* 0x009896800000895d */ /* 0x004fea0003900000 */
[----:B------:R-:W2:Y:S02]  /*b170*/  @!P0 SYNCS.PHASECHK.TRANS64 P0, [R0+URZ], R3 ;  /* 0x00000003000085a7 */ /* 0x000ea400080010ff */
[----:B--2---:R-:W-:Y:S05]  /*b180*/  @!P0 BRA `(.L_x_129) ;  /* 0xfffffffc00f08947 */ /* 0x004fea000383ffff */
[----:B------:R-:W-:Y:S05]  /*b190*/  BRA `(.L_x_130) ;  /* 0xffffff70007c7947 */ /* 0x000fea000383ffff */
.L_x_37:
[----:B----4-:R-:W-:-:S07]  /*b1a0*/  MOV R0, UR5 ;  /* 0x0000000500007c02 */ /* 0x010fce0008000f00 */
.L_x_131:
[----:B-1----:R1:W2:Y:S02]  /*b1b0*/  SYNCS.PHASECHK.TRANS64.TRYWAIT P0, [R0+URZ], R3 ;  /* 0x00000003000075a7 */ /* 0x0022a400080011ff */
[----:B--2---:R-:W-:Y:S05]  /*b1c0*/  @!P0 NANOSLEEP.SYNCS 0x989680 ;  /* 0x009896800000895d */ /* 0x004fea0003900000 */
[----:B------:R-:W2:Y:S02]  /*b1d0*/  @!P0 SYNCS.PHASECHK.TRANS64 P0, [R0+URZ], R3 ;  /* 0x00000003000085a7 */ /* 0x000ea400080010ff */
[----:B--2---:R-:W-:Y:S05]  /*b1e0*/  @!P0 BRA `(.L_x_131) ;  /* 0xfffffffc00f08947 */ /* 0x004fea000383ffff */
[----:B------:R-:W-:Y:S05]  /*b1f0*/  BRA `(.L_x_132) ;  /* 0xffffff7000887947 */ /* 0x000fea000383ffff */
.L_x_40:
[----:B-1----:R1:W2:Y:S02]  /*b200*/  SYNCS.PHASECHK.TRANS64.TRYWAIT P0, [R0+URZ+0xc0], R5 ;  /* 0x0000c005000075a7 */ /* 0x0022a400080011ff */
[----:B--2---:R-:W-:Y:S05]  /*b210*/  @!P0 NANOSLEEP.SYNCS 0x989680 ;  /* 0x009896800000895d */ /* 0x004fea0003900000 */
[----:B------:R-:W2:Y:S02]  /*b220*/  @!P0 SYNCS.PHASECHK.TRANS64 P0, [R0+URZ+0xc0], R5 ;  /* 0x0000c005000085a7 */ /* 0x000ea400080010ff */
[----:B--2---:R-:W-:Y:S05]  /*b230*/  @!P0 BRA `(.L_x_40) ;  /* 0xfffffffc00f08947 */ /* 0x004fea000383ffff */
[----:B------:R-:W-:Y:S05]  /*b240*/  BRA `(.L_x_133) ;  /* 0xffffff7000e47947 */ /* 0x000fea000383ffff */
.L_x_41:
[----:B------:R-:W-:-:S07]  /*b250*/  MOV R0, UR5 ;  /* 0x0000000500007c02 */ /* 0x000fce0008000f00 */
.L_x_134:
[----:B-1----:R1:W2:Y:S02]  /*b260*/  SYNCS.PHASECHK.TRANS64.TRYWAIT P0, [R0+URZ+0x90], R5 ;  /* 0x00009005000075a7 */ /* 0x0022a400080011ff */
[----:B--2---:R-:W-:Y:S05]  /*b270*/  @!P0 NANOSLEEP.SYNCS 0x989680 ;  /* 0x009896800000895d */ /* 0x004fea0003900000 */
[----:B------:R-:W2:Y:S02]  /*b280*/  @!P0 SYNCS.PHASECHK.TRANS64 P0, [R0+URZ+0x90], R5 ;  /* 0x00009005000085a7 */ /* 0x000ea400080010ff */
[----:B--2---:R-:W-:Y:S05]  /*b290*/  @!P0 BRA `(.L_x_134) ;  /* 0xfffffffc00f08947 */ /* 0x004fea000383ffff */
[----:B------:R-:W-:Y:S05]  /*b2a0*/  BRA `(.L_x_135) ;  /* 0xffffff7000f47947 */ /* 0x000fea000383ffff */
.L_x_42:
[----:B-1----:R1:W2:Y:S02]  /*b2b0*/  SYNCS.PHASECHK.TRANS64.TRYWAIT P1, [R0+URZ+0x80], R5 ;  /* 0x00008005000075a7 */ /* 0x0022a400080211ff */
[----:B--2---:R-:W-:Y:S05]  /*b2c0*/  @!P1 NANOSLEEP.SYNCS 0x989680 ;  /* 0x009896800000995d */ /* 0x004fea0003900000 */
[----:B------:R-:W2:Y:S02]  /*b2d0*/  @!P1 SYNCS.PHASECHK.TRANS64 P1, [R0+URZ+0x80], R5 ;  /* 0x00008005000095a7 */ /* 0x000ea400080210ff */
[----:B--2---:R-:W-:Y:S05]  /*b2e0*/  @!P1 BRA `(.L_x_42) ;  /* 0xfffffffc00f09947 */ /* 0x004fea000383ffff */
[----:B------:R-:W-:Y:S05]  /*b2f0*/  BRA `(.L_x_136) ;  /* 0xffffff7400247947 */ /* 0x000fea000383ffff */
.L_x_45:
[----:B------:R-:W-:-:S07]  /*b300*/  MOV R0, UR5 ;  /* 0x0000000500007c02 */ /* 0x000fce0008000f00 */
.L_x_137:
[----:B-1----:R1:W2:Y:S02]  /*b310*/  SYNCS.PHASECHK.TRANS64.TRYWAIT P0, [R0+URZ+0x90], R3 ;  /* 0x00009003000075a7 */ /* 0x0022a400080011ff */
[----:B--2---:R-:W-:Y:S05]  /*b320*/  @!P0 NANOSLEEP.SYNCS 0x989680 ;  /* 0x009896800000895d */ /* 0x004fea0003900000 */
[----:B------:R-:W2:Y:S02]  /*b330*/  @!P0 SYNCS.PHASECHK.TRANS64 P0, [R0+URZ+0x90], R3 ;  /* 0x00009003000085a7 */ /* 0x000ea400080010ff */
[----:B--2---:R-:W-:Y:S05]  /*b340*/  @!P0 BRA `(.L_x_137) ;  /* 0xfffffffc00f08947 */ /* 0x004fea000383ffff */
[----:B------:R-:W-:Y:S05]  /*b350*/  BRA `(.L_x_44) ;  /* 0xffffff7400787947 */ /* 0x000fea000383ffff */
.L_x_52:
[----:B-1----:R1:W2:Y:S02]  /*b360*/  SYNCS.PHASECHK.TRANS64.TRYWAIT P1, [R0+URZ+0x80], R5 ;  /* 0x00008005000075a7 */ /* 0x0022a400080211ff */
[----:B--2---:R-:W-:Y:S05]  /*b370*/  @!P1 NANOSLEEP.SYNCS 0x989680 ;  /* 0x009896800000995d */ /* 0x004fea0003900000 */
[----:B------:R-:W2:Y:S02]  /*b380*/  @!P1 SYNCS.PHASECHK.TRANS64 P1, [R0+URZ+0x80], R5 ;  /* 0x00008005000095a7 */ /* 0x000ea400080210ff */
[----:B--2---:R-:W-:Y:S05]  /*b390*/  @!P1 BRA `(.L_x_52) ;  /* 0xfffffffc00f09947 */ /* 0x004fea000383ffff */
[----:B------:R-:W-:Y:S05]  /*b3a0*/  BRA `(.L_x_138) ;  /* 0xffffff7800e87947 */ /* 0x000fea000383ffff */
.L_x_53:
[----:B------:R-:W-:-:S07]  /*b3b0*/  MOV R3, UR7 ;  /* 0x0000000700037c02 */ /* 0x000fce0008000f00 */
.L_x_139:
[----:B-1----:R1:W2:Y:S02]  /*b3c0*/  SYNCS.PHASECHK.TRANS64.TRYWAIT P0, [R3+URZ+0xb0], R0 ;  /* 0x0000b000030075a7 */ /* 0x0022a400080011ff */
[----:B--2---:R-:W-:Y:S05]  /*b3d0*/  @!P0 NANOSLEEP.SYNCS 0x989680 ;  /* 0x009896800000895d */ /* 0x004fea0003900000 */
[----:B------:R-:W2:Y:S02]  /*b3e0*/  @!P0 SYNCS.PHASECHK.TRANS64 P0, [R3+URZ+0xb0], R0 ;  /* 0x0000b000030085a7 */ /* 0x000ea400080010ff */
[----:B--2---:R-:W-:Y:S05]  /*b3f0*/  @!P0 BRA `(.L_x_139) ;  /* 0xfffffffc00f08947 */ /* 0x004fea000383ffff */
[----:B------:R-:W-:Y:S05]  /*b400*/  BRA `(.L_x_140) ;  /* 0xffffff7c00207947 */ /* 0x000fea000383ffff */
.L_x_56:
[----:B------:R-:W-:Y:S07]  /*b410*/  MOV R0, UR6 ;  /* 0x0000000600007c02 */ /* 0x000fee0008000f00 */
.L_x_141:
[----:B-1----:R1:W2:Y:S02]  /*b420*/  SYNCS.PHASECHK.TRANS64.TRYWAIT P0, [R0+URZ], R3 ;  /* 0x00000003000075a7 */ /* 0x0022a400080011ff */
[----:B--2---:R-:W-:Y:S05]  /*b430*/  @!P0 NANOSLEEP.SYNCS 0x989680 ;  /* 0x009896800000895d */ /* 0x004fea0003900000 */
[----:B------:R-:W2:Y:S02]  /*b440*/  @!P0 SYNCS.PHASECHK.TRANS64 P0, [R0+URZ], R3 ;  /* 0x00000003000085a7 */ /* 0x000ea400080010ff */
[----:B--2---:R-:W-:Y:S05]  /*b450*/  @!P0 BRA `(.L_x_141) ;  /* 0xfffffffc00f08947 */ /* 0x004fea000383ffff */
[----:B------:R-:W-:Y:S05]  /*b460*/  BRA `(.L_x_55) ;  /* 0xffffff7c003c7947 */ /* 0x000fea000383ffff */
.L_x_59:
[----:B------:R-:W-:-:S07]  /*b470*/  MOV R0, UR6 ;  /* 0x0000000600007c02 */ /* 0x000fce0008000f00 */
.L_x_142:
[----:B--2---:R2:W4:Y:S02]  /*b480*/  SYNCS.PHASECHK.TRANS64.TRYWAIT P0, [R0+URZ], R3 ;  /* 0x00000003000075a7 */ /* 0x00452400080011ff */
[----:B----4-:R-:W-:Y:S05]  /*b490*/  @!P0 NANOSLEEP.SYNCS 0x989680 ;  /* 0x009896800000895d */ /* 0x010fea0003900000 */
[----:B------:R-:W4:Y:S02]  /*b4a0*/  @!P0 SYNCS.PHASECHK.TRANS64 P0, [R0+URZ], R3 ;  /* 0x00000003000085a7 */ /* 0x000f2400080010ff */
[----:B----4-:R-:W-:Y:S05]  /*b4b0*/  @!P0 BRA `(.L_x_142) ;  /* 0xfffffffc00f08947 */ /* 0x010fea000383ffff */
[----:B------:R-:W-:Y:S05]  /*b4c0*/  BRA `(.L_x_143) ;  /* 0xffffff8000187947 */ /* 0x000fea000383ffff */
.L_x_60:
[----:B------:R-:W-:-:S07]  /*b4d0*/  MOV R0, UR7 ;  /* 0x0000000700007c02 */ /* 0x000fce0008000f00 */
.L_x_144:
[----:B-1----:R1:W2:Y:S02]  /*b4e0*/  SYNCS.PHASECHK.TRANS64.TRYWAIT P0, [R0+URZ], R3 ;  /* 0x00000003000075a7 */ /* 0x0022a400080011ff */
[----:B--2---:R-:W-:Y:S05]  /*b4f0*/  @!P0 NANOSLEEP.SYNCS 0x989680 ;  /* 0x009896800000895d */ /* 0x004fea0003900000 */
[----:B------:R-:W2:Y:S02]  /*b500*/  @!P0 SYNCS.PHASECHK.TRANS64 P0, [R0+URZ], R3 ;  /* 0x00000003000085a7 */ /* 0x000ea400080010ff */
[----:B--2---:R-:W-:Y:S05]  /*b510*/  @!P0 BRA `(.L_x_144) ;  /* 0xfffffffc00f08947 */ /* 0x004fea000383ffff */
[----:B------:R-:W-:Y:S05]  /*b520*/  BRA `(.L_x_145) ;  /* 0xffffff8000247947 */ /* 0x000fea000383ffff */
.L_x_65:
[----:B--2---:R2:W3:Y:S02]  /*b530*/  SYNCS.PHASECHK.TRANS64.TRYWAIT P0, [R0+URZ+0x80], R3 ;  /* 0x00008003000075a7 */ /* 0x0044e400080011ff */
[----:B---3--:R-:W-:Y:S05]  /*b540*/  @!P0 NANOSLEEP.SYNCS 0x989680 ;  /* 0x009896800000895d */ /* 0x008fea0003900000 */
[----:B------:R-:W3:Y:S02]  /*b550*/  @!P0 SYNCS.PHASECHK.TRANS64 P0, [R0+URZ+0x80], R3 ;  /* 0x00008003000085a7 */ /* 0x000ee400080010ff */
[----:B---3--:R-:W-:Y:S05]  /*b560*/  @!P0 BRA `(.L_x_65) ;  /* 0xfffffffc00f08947 */ /* 0x008fea000383ffff */
[----:B------:R-:W-:Y:S05]  /*b570*/  BRA `(.L_x_146) ;  /* 0xffffff8400307947 */ /* 0x000fea000383ffff */
.L_x_68:
[----:B------:R-:W-:Y:S07]  /*b580*/  MOV R0, UR7 ;  /* 0x0000000700007c02 */ /* 0x000fee0008000f00 */
.L_x_147:
[----:B--2---:R2:W3:Y:S02]  /*b590*/  SYNCS.PHASECHK.TRANS64.TRYWAIT P0, [R0+URZ+0x78], R3 ;  /* 0x00007803000075a7 */ /* 0x0044e400080011ff */
[----:B---3--:R-:W-:Y:S05]  /*b5a0*/  @!P0 NANOSLEEP.SYNCS 0x989680 ;  /* 0x009896800000895d */ /* 0x008fea0003900000 */
[----:B------:R-:W3:Y:S02]  /*b5b0*/  @!P0 SYNCS.PHASECHK.TRANS64 P0, [R0+URZ+0x78], R3 ;  /* 0x00007803000085a7 */ /* 0x000ee400080010ff */
[----:B---3--:R-:W-:Y:S05]  /*b5c0*/  @!P0 BRA `(.L_x_147) ;  /* 0xfffffffc00f08947 */ /* 0x008fea000383ffff */
[----:B------:R-:W-:Y:S05]  /*b5d0*/  BRA `(.L_x_67) ;  /* 0xffffff8800107947 */ /* 0x000fea000383ffff */
.L_x_71:
[----:B------:R-:W-:Y:S07]  /*b5e0*/  MOV R3, UR7 ;  /* 0x0000000700037c02 */ /* 0x000fee0008000f00 */
.L_x_148:
[----:B-1----:R1:W2:Y:S02]  /*b5f0*/  SYNCS.PHASECHK.TRANS64.TRYWAIT P0, [R3+URZ+0x50], R12 ;  /* 0x0000500c030075a7 */ /* 0x0022a400080011ff */
[----:B--2---:R-:W-:Y:S05]  /*b600*/  @!P0 NANOSLEEP.SYNCS 0x989680 ;  /* 0x009896800000895d */ /* 0x004fea0003900000 */
[----:B------:R-:W2:Y:S02]  /*b610*/  @!P0 SYNCS.PHASECHK.TRANS64 P0, [R3+URZ+0x50], R12 ;  /* 0x0000500c030085a7 */ /* 0x000ea400080010ff */
[----:B--2---:R-:W-:Y:S05]  /*b620*/  @!P0 BRA `(.L_x_148) ;  /* 0xfffffffc00f08947 */ /* 0x004fea000383ffff */
[----:B------:R-:W-:Y:S05]  /*b630*/  BRA `(.L_x_149) ;  /* 0xffffff8800887947 */ /* 0x000fea000383ffff */
.L_x_72:
[----:B-1----:R-:W-:Y:S07]  /*b640*/  MOV R3, UR7 ;  /* 0x0000000700037c02 */ /* 0x002fee0008000f00 */
.L_x_150:
[----:B-1----:R1:W2:Y:S02]  /*b650*/  SYNCS.PHASECHK.TRANS64.TRYWAIT P0, [R3+URZ+0x58], R12 ;  /* 0x0000580c030075a7 */ /* 0x0022a400080011ff */
[----:B--2---:R-:W-:Y:S05]  /*b660*/  @!P0 NANOSLEEP.SYNCS 0x989680 ;  /* 0x009896800000895d */ /* 0x004fea0003900000 */
[----:B------:R-:W2:Y:S02]  /*b670*/  @!P0 SYNCS.PHASECHK.TRANS64 P0, [R3+URZ+0x58], R12 ;  /* 0x0000580c030085a7 */ /* 0x000ea400080010ff */
[----:B--2---:R-:W-:Y:S05]  /*b680*/  @!P0 BRA `(.L_x_150) ;  /* 0xfffffffc00f08947 */ /* 0x004fea000383ffff */
[----:B------:R-:W-:Y:S05]  /*b690*/  BRA `(.L_x_151) ;  /* 0xffffff8800c47947 */ /* 0x000fea000383ffff */
.L_x_73:
[----:B-1----:R-:W-:Y:S07]  /*b6a0*/  MOV R3, UR7 ;  /* 0x0000000700037c02 */ /* 0x002fee0008000f00 */
.L_x_152:
[----:B-1----:R1:W2:Y:S02]  /*b6b0*/  SYNCS.PHASECHK.TRANS64.TRYWAIT P0, [R3+URZ+0x60], R12 ;  /* 0x0000600c030075a7 */ /* 0x0022a400080011ff */
[----:B--2---:R-:W-:Y:S05]  /*b6c0*/  @!P0 NANOSLEEP.SYNCS 0x989680 ;  /* 0x009896800000895d */ /* 0x004fea0003900000 */
[----:B------:R-:W2:Y:S02]  /*b6d0*/  @!P0 SYNCS.PHASECHK.TRANS64 P0, [R3+URZ+0x60], R12 ;  /* 0x0000600c030085a7 */ /* 0x000ea400080010ff */
[----:B--2---:R-:W-:Y:S05]  /*b6e0*/  @!P0 BRA `(.L_x_152) ;  /* 0xfffffffc00f08947 */ /* 0x004fea000383ffff */
[----:B------:R-:W-:Y:S05]  /*b6f0*/  BRA `(.L_x_153) ;  /* 0xffffff8c000c7947 */ /* 0x000fea000383ffff */
.L_x_74:
[----:B------:R-:W-:Y:S07]  /*b700*/  MOV R3, UR7 ;  /* 0x0000000700037c02 */ /* 0x000fee0008000f00 */
.L_x_154:
[----:B-1----:R1:W2:Y:S02]  /*b710*/  SYNCS.PHASECHK.TRANS64.TRYWAIT P0, [R3+URZ+0x68], R12 ;  /* 0x0000680c030075a7 */ /* 0x0022a400080011ff */
[----:B--2---:R-:W-:Y:S05]  /*b720*/  @!P0 NANOSLEEP.SYNCS 0x989680 ;  /* 0x009896800000895d */ /* 0x004fea0003900000 */
[----:B------:R-:W2:Y:S02]  /*b730*/  @!P0 SYNCS.PHASECHK.TRANS64 P0, [R3+URZ+0x68], R12 ;  /* 0x0000680c030085a7 */ /* 0x000ea400080010ff */
[----:B--2---:R-:W-:Y:S05]  /*b740*/  @!P0 BRA `(.L_x_154) ;  /* 0xfffffffc00f08947 */ /* 0x004fea000383ffff */
[----:B------:R-:W-:Y:S05]  /*b750*/  BRA `(.L_x_155) ;  /* 0xffffff8c00947947 */ /* 0x000fea000383ffff */
.L_x_76:
[----:B------:R-:W-:-:S07]  /*b760*/  MOV R0, UR7 ;  /* 0x0000000700007c02 */ /* 0x000fce0008000f00 */
.L_x_156:
[----:B-1----:R1:W3:Y:S02]  /*b770*/  SYNCS.PHASECHK.TRANS64.TRYWAIT P0, [R0+URZ+0x50], R3 ;  /* 0x00005003000075a7 */ /* 0x0022e400080011ff */
[----:B---3--:R-:W-:Y:S05]  /*b780*/  @!P0 NANOSLEEP.SYNCS 0x989680 ;  /* 0x009896800000895d */ /* 0x008fea0003900000 */
[----:B------:R-:W3:Y:S02]  /*b790*/  @!P0 SYNCS.PHASECHK.TRANS64 P0, [R0+URZ+0x50], R3 ;  /* 0x00005003000085a7 */ /* 0x000ee400080010ff */
[----:B---3--:R-:W-:Y:S05]  /*b7a0*/  @!P0 BRA `(.L_x_156) ;  /* 0xfffffffc00f08947 */ /* 0x008fea000383ffff */
[----:B------:R-:W-:Y:S05]  /*b7b0*/  BRA `(.L_x_157) ;  /* 0xffffff9000047947 */ /* 0x000fea000383ffff */
.L_x_77:
[----:B-1----:R-:W-:-:S07]  /*b7c0*/  MOV R0, UR7 ;  /* 0x0000000700007c02 */ /* 0x002fce0008000f00 */
.L_x_158:
[----:B-1----:R1:W3:Y:S02]  /*b7d0*/  SYNCS.PHASECHK.TRANS64.TRYWAIT P0, [R0+URZ+0x58], R3 ;  /* 0x00005803000075a7 */ /* 0x0022e400080011ff */
[----:B---3--:R-:W-:Y:S05]  /*b7e0*/  @!P0 NANOSLEEP.SYNCS 0x989680 ;  /* 0x009896800000895d */ /* 0x008fea0003900000 */
[----:B------:R-:W3:Y:S02]  /*b7f0*/  @!P0 SYNCS.PHASECHK.TRANS64 P0, [R0+URZ+0x58], R3 ;  /* 0x00005803000085a7 */ /* 0x000ee400080010ff */
[----:B---3--:R-:W-:Y:S05]  /*b800*/  @!P0 BRA `(.L_x_158) ;  /* 0xfffffffc00f08947 */ /* 0x008fea000383ffff */
[----:B------:R-:W-:Y:S05]  /*b810*/  BRA `(.L_x_159) ;  /* 0xffffff8c00f47947 */ /* 0x000fea000383ffff */
.L_x_78:
[----:B-1----:R-:W-:-:S07]  /*b820*/  MOV R0, UR7 ;  /* 0x0000000700007c02 */ /* 0x002fce0008000f00 */
.L_x_160:
[----:B-1----:R1:W3:Y:S02]  /*b830*/  SYNCS.PHASECHK.TRANS64.TRYWAIT P0, [R0+URZ+0x60], R3 ;  /* 0x00006003000075a7 */ /* 0x0022e400080011ff */
[----:B---3--:R-:W-:Y:S05]  /*b840*/  @!P0 NANOSLEEP.SYNCS 0x989680 ;  /* 0x009896800000895d */ /* 0x008fea0003900000 */
[----:B------:R-:W3:Y:S02]  /*b850*/  @!P0 SYNCS.PHASECHK.TRANS64 P0, [R0+URZ+0x60], R3 ;  /* 0x00006003000085a7 */ /* 0x000ee400080010ff */
[----:B---3--:R-:W-:Y:S05]  /*b860*/  @!P0 BRA `(.L_x_160) ;  /* 0xfffffffc00f08947 */ /* 0x008fea000383ffff */
[----:B------:R-:W-:Y:S05]  /*b870*/  BRA `(.L_x_161) ;  /* 0xffffff8c00e47947 */ /* 0x000fea000383ffff */
.L_x_80:
[----:B--2---:R2:W4:Y:S02]  /*b880*/  SYNCS.PHASECHK.TRANS64.TRYWAIT P0, [R0+URZ+0x80], R3 ;  /* 0x00008003000075a7 */ /* 0x00452400080011ff */
[----:B----4-:R-:W-:Y:S05]  /*b890*/  @!P0 NANOSLEEP.SYNCS 0x989680 ;  /* 0x009896800000895d */ /* 0x010fea0003900000 */
[----:B------:R-:W4:Y:S02]  /*b8a0*/  @!P0 SYNCS.PHASECHK.TRANS64 P0, [R0+URZ+0x80], R3 ;  /* 0x00008003000085a7 */ /* 0x000f2400080010ff */
[----:B----4-:R-:W-:Y:S05]  /*b8b0*/  @!P0 BRA `(.L_x_80) ;  /* 0xfffffffc00f08947 */ /* 0x010fea000383ffff */
[----:B------:R-:W-:Y:S05]  /*b8c0*/  BRA `(.L_x_162) ;  /* 0xffffff9000ac7947 */ /* 0x000fea000383ffff */
.L_x_91:
[----:B-1----:R1:W3:Y:S02]  /*b8d0*/  SYNCS.PHASECHK.TRANS64.TRYWAIT P1, [R3+URZ+0x30], R0 ;  /* 0x00003000030075a7 */ /* 0x0022e400080211ff */
[----:B---3--:R-:W-:Y:S05]  /*b8e0*/  @!P1 NANOSLEEP.SYNCS 0x989680 ;  /* 0x009896800000995d */ /* 0x008fea0003900000 */
[----:B------:R-:W3:Y:S02]  /*b8f0*/  @!P1 SYNCS.PHASECHK.TRANS64 P1, [R3+URZ+0x30], R0 ;  /* 0x00003000030095a7 */ /* 0x000ee400080210ff */
[----:B---3--:R-:W-:Y:S05]  /*b900*/  @!P1 BRA `(.L_x_91) ;  /* 0xfffffffc00f09947 */ /* 0x008fea000383ffff */
[----:B------:R-:W-:Y:S05]  /*b910*/  BRA `(.L_x_90) ;  /* 0xffffff9c00d07947 */ /* 0x000fea000383ffff */
.L_x_93:
[----:B-1----:R1:W4:Y:S02]  /*b920*/  SYNCS.PHASECHK.TRANS64.TRYWAIT P0, [R193+URZ+0xa0], R2 ;  /* 0x0000a002c10075a7 */ /* 0x00232400080011ff */
[----:B----4-:R-:W-:Y:S05]  /*b930*/  @!P0 NANOSLEEP.SYNCS 0x989680 ;  /* 0x009896800000895d */ /* 0x010fea0003900000 */
[----:B------:R-:W4:Y:S02]  /*b940*/  @!P0 SYNCS.PHASECHK.TRANS64 P0, [R193+URZ+0xa0], R2 ;  /* 0x0000a002c10085a7 */ /* 0x000f2400080010ff */
[----:B----4-:R-:W-:Y:S05]  /*b950*/  @!P0 BRA `(.L_x_93) ;  /* 0xfffffffc00f08947 */ /* 0x010fea000383ffff */
[----:B------:R-:W-:Y:S05]  /*b960*/  BRA `(.L_x_92) ;  /* 0xffffffa0002c7947 */ /* 0x000fea000383ffff */
.L_x_102:
[----:B--2---:R2:W3:Y:S02]  /*b970*/  SYNCS.PHASECHK.TRANS64.TRYWAIT P0, [R204+URZ+0x30], R3 ;  /* 0x00003003cc0075a7 */ /* 0x0044e400080011ff */
[----:B---3--:R-:W-:Y:S05]  /*b980*/  @!P0 NANOSLEEP.SYNCS 0x989680 ;  /* 0x009896800000895d */ /* 0x008fea0003900000 */
[----:B------:R-:W3:Y:S02]  /*b990*/  @!P0 SYNCS.PHASECHK.TRANS64 P0, [R204+URZ+0x30], R3 ;  /* 0x00003003cc0085a7 */ /* 0x000ee400080010ff */
[----:B---3--:R-:W-:Y:S05]  /*b9a0*/  @!P0 BRA `(.L_x_102) ;  /* 0xfffffffc00f08947 */ /* 0x008fea000383ffff */
[----:B------:R-:W-:Y:S05]  /*b9b0*/  BRA `(.L_x_101) ;  /* 0xffffffb400387947 */ /* 0x000fea000383ffff */
.L_x_111:
[----:B--2---:R2:W3:Y:S02]  /*b9c0*/  SYNCS.PHASECHK.TRANS64.TRYWAIT P0, [R0+URZ+0x30], R5 ;  /* 0x00003005000075a7 */ /* 0x0044e400080011ff */
[----:B---3--:R-:W-:Y:S05]  /*b9d0*/  @!P0 NANOSLEEP.SYNCS 0x989680 ;  /* 0x009896800000895d */ /* 0x008fea0003900000 */
[----:B------:R-:W3:Y:S02]  /*b9e0*/  @!P0 SYNCS.PHASECHK.TRANS64 P0, [R0+URZ+0x30], R5 ;  /* 0x00003005000085a7 */ /* 0x000ee400080010ff */
[----:B---3--:R-:W-:Y:S05]  /*b9f0*/  @!P0 BRA `(.L_x_111) ;  /* 0xfffffffc00f08947 */ /* 0x008fea000383ffff */
[----:B------:R-:W-:Y:S05]  /*ba00*/  BRA `(.L_x_110) ;  /* 0xffffffc800907947 */ /* 0x000fea000383ffff */
.L_x_120:
[----:B--2---:R2:W3:Y:S02]  /*ba10*/  SYNCS.PHASECHK.TRANS64.TRYWAIT P0, [R0+URZ+0x30], R3 ;  /* 0x00003003000075a7 */ /* 0x0044e400080011ff */
[----:B---3--:R-:W-:Y:S05]  /*ba20*/  @!P0 NANOSLEEP.SYNCS 0x989680 ;  /* 0x009896800000895d */ /* 0x008fea0003900000 */
[----:B------:R-:W3:Y:S02]  /*ba30*/  @!P0 SYNCS.PHASECHK.TRANS64 P0, [R0+URZ+0x30], R3 ;  /* 0x00003003000085a7 */ /* 0x000ee400080010ff */
[----:B---3--:R-:W-:Y:S05]  /*ba40*/  @!P0 BRA `(.L_x_120) ;  /* 0xfffffffc00f08947 */ /* 0x008fea000383ffff */
[----:B------:R-:W-:Y:S05]  /*ba50*/  BRA `(.L_x_119) ;  /* 0xffffffdc00f47947 */ /* 0x000fea000383ffff */
        .weak           $__internal_0_$__cuda_sm10x_tcgen05_guardrail_trap_col_being_dealloced_not_returned_by_alloc
        .type           $__internal_0_$__cuda_sm10x_tcgen05_guardrail_trap_col_being_dealloced_not_returned_by_alloc,@function
        .size           $__internal_0_$__cuda_sm10x_tcgen05_guardrail_trap_col_being_dealloced_not_returned_by_alloc,($__internal_1_$__cuda_sm10x_tcgen05_guardrail_trap_phase_invalid_during_alloc - $__internal_0_$__cuda_sm10x_tcgen05_guardrail_trap_col_being_dealloced_not_returned_by_alloc)
$__internal_0_$__cuda_sm10x_tcgen05_guardrail_trap_col_being_dealloced_not_returned_by_alloc:
[----:B------:R-:W-:Y:S05]  /*ba60*/  BPT.TRAP 0x1 ;  /* 0x000000040000795c */ /* 0x000fea0000300000 */
[----:B------:R-:W-:-:S04]  /*ba70*/  HFMA2 R3, -RZ, RZ, 0, 0 ;  /* 0x00000000ff037431 */ /* 0x000fc800000001ff */
[----:B------:R-:W-:Y:S05]  /*ba80*/  RET.REL.NODEC R2 `(_ZN7cutlass13device_kernelINS_4gemm6kernel13GemmUniversalIN4cute5tupleIJiiiiEEENS1_10collective13CollectiveMmaINS1_35MainloopSm100TmaUmmaWarpSpecializedILi3ELi2ELi2ENS5_IJNS4_1CILi1EEESB_SB_EEEEENS5_IJNSA_ILi128EEENSA_ILi256EEESE_EEENS_12float_e4m3_tENS5_IJlSB_lEEENS_12float_e5m2_tENS5_IJSB_llEEENS4_8TiledMMAINS4_8MMA_AtomIJNS4_10MMA_TraitsINS4_19SM100_MMA_F8F6F4_SSEJSH_SJ_fSE_SF_NS4_17integral_constantINS4_4UMMA5MajorELSR_0EEENSP_ISR_LSR_1EEENSP_INSQ_7ScaleInELSU_0EEESV_EEEEEENS4_6LayoutISC_NS5_IJNSA_ILi0EEESZ_SZ_EEEEENS5_IJNS4_10UnderscoreES12_S12_EEEEENS4_13SM90_TMA_LOADENS4_14ComposedLayoutINS4_7SwizzleILi3ELi4ELi3EEENS4_18smem_ptr_flag_bitsILi8EEENSY_INS5_IJNSA_ILi8EEESE_EEENS5_IJSE_SB_EEEEEEEvNS4_8identityES15_NS16_IS18_S1A_NSY_INS5_IJSE_S1B_EEENS5_IJSB_SE_EEEEEEEvS1G_EENS_8epilogue10collective18CollectiveEpilogueINS1M_23Sm100TmaWarpSpecializedILi4ELi2ELi64ELb0ELb0EEEJSG_NS5_IJNSY_ISE_SB_EENSY_INSA_ILi64EEESB_EEEEESH_SI_SH_SI_NS1M_6fusion15FusionCallbacksIS1Q_NS1V_17LinearCombinationISH_fSH_fLNS_15FloatRoundStyleE2EEESG_S1U_JEEENS4_5SM1004TMEM4LOAD26SM100_TMEM_LOAD_32dp32b64xES15_NS16_INS17_ILi2ELi4ELi3EEES1A_NSY_INS5_IJS1B_S1S_EEENS5_IJS1S_SB_EEEEEEENS4_39AutoVectorizingCopyWithAssumedAlignmentILi128EEENS4_14SM90_TMA_STOREES29_S2B_S2B_EEEvvEEEEvNT_6ParamsE) ;  /* 0xffffff44025c7950 */ /* 0x000fea0003c3ffff */
        .weak           $__internal_1_$__cuda_sm10x_tcgen05_guardrail_trap_phase_invalid_during_alloc
        .type           $__internal_1_$__cuda_sm10x_tcgen05_guardrail_trap_phase_invalid_during_alloc,@function
        .size           $__internal_1_$__cuda_sm10x_tcgen05_guardrail_trap_phase_invalid_during_alloc,($__internal_2_$__cuda_sm10x_tcgen05_guardrail_trap_unallocated_columns_being_dealloced - $__internal_1_$__cuda_sm10x_tcgen05_guardrail_trap_phase_invalid_during_alloc)
$__internal_1_$__cuda_sm10x_tcgen05_guardrail_trap_phase_invalid_during_alloc:
[----:B------:R-:W-:Y:S05]  /*ba90*/  BPT.TRAP 0x1 ;  /* 0x000000040000795c */ /* 0x000fea0000300000 */
[----:B------:R-:W-:-:S04]  /*baa0*/  MOV R3, 0x0 ;  /* 0x0000000000037802 */ /* 0x000fc80000000f00 */
[----:B------:R-:W-:Y:S05]  /*bab0*/  RET.REL.NODEC R2 `(_ZN7cutlass13device_kernelINS_4gemm6kernel13GemmUniversalIN4cute5tupleIJiiiiEEENS1_10collective13CollectiveMmaINS1_35MainloopSm100TmaUmmaWarpSpecializedILi3ELi2ELi2ENS5_IJNS4_1CILi1EEESB_SB_EEEEENS5_IJNSA_ILi128EEENSA_ILi256EEESE_EEENS_12float_e4m3_tENS5_IJlSB_lEEENS_12float_e5m2_tENS5_IJSB_llEEENS4_8TiledMMAINS4_8MMA_AtomIJNS4_10MMA_TraitsINS4_19SM100_MMA_F8F6F4_SSEJSH_SJ_fSE_SF_NS4_17integral_constantINS4_4UMMA5MajorELSR_0EEENSP_ISR_LSR_1EEENSP_INSQ_7ScaleInELSU_0EEESV_EEEEEENS4_6LayoutISC_NS5_IJNSA_ILi0EEESZ_SZ_EEEEENS5_IJNS4_10UnderscoreES12_S12_EEEEENS4_13SM90_TMA_LOADENS4_14ComposedLayoutINS4_7SwizzleILi3ELi4ELi3EEENS4_18smem_ptr_flag_bitsILi8EEENSY_INS5_IJNSA_ILi8EEESE_EEENS5_IJSE_SB_EEEEEEEvNS4_8identityES15_NS16_IS18_S1A_NSY_INS5_IJSE_S1B_EEENS5_IJSB_SE_EEEEEEEvS1G_EENS_8epilogue10collective18CollectiveEpilogueINS1M_23Sm100TmaWarpSpecializedILi4ELi2ELi64ELb0ELb0EEEJSG_NS5_IJNSY_ISE_SB_EENSY_INSA_ILi64EEESB_EEEEESH_SI_SH_SI_NS1M_6fusion15FusionCallbacksIS1Q_NS1V_17LinearCombinationISH_fSH_fLNS_15FloatRoundStyleE2EEESG_S1U_JEEENS4_5SM1004TMEM4LOAD26SM100_TMEM_LOAD_32dp32b64xES15_NS16_INS17_ILi2ELi4ELi3EEES1A_NSY_INS5_IJS1B_S1S_EEENS5_IJS1S_SB_EEEEEEENS4_39AutoVectorizingCopyWithAssumedAlignmentILi128EEENS4_14SM90_TMA_STOREES29_S2B_S2B_EEEvvEEEEvNT_6ParamsE) ;  /* 0xffffff4402507950 */ /* 0x000fea0003c3ffff */
        .weak           $__internal_2_$__cuda_sm10x_tcgen05_guardrail_trap_unallocated_columns_being_dealloced
        .type           $__internal_2_$__cuda_sm10x_tcgen05_guardrail_trap_unallocated_columns_being_dealloced,@function
        .size           $__internal_2_$__cuda_sm10x_tcgen05_guardrail_trap_unallocated_columns_being_dealloced,(.L_x_164 - $__internal_2_$__cuda_sm10x_tcgen05_guardrail_trap_unallocated_columns_being_dealloced)
$__internal_2_$__cuda_sm10x_tcgen05_guardrail_trap_unallocated_columns_being_dealloced:
[----:B------:R-:W-:Y:S05]  /*bac0*/  BPT.TRAP 0x1 ;  /* 0x000000040000795c */ /* 0x000fea0000300000 */
[----:B------:R-:W-:-:S04]  /*bad0*/  HFMA2 R3, -RZ, RZ, 0, 0 ;  /* 0x00000000ff037431 */ /* 0x000fc800000001ff */
[----:B------:R-:W-:Y:S05]  /*bae0*/  RET.REL.NODEC R2 `(_ZN7cutlass13device_kernelINS_4gemm6kernel13GemmUniversalIN4cute5tupleIJiiiiEEENS1_10collective13CollectiveMmaINS1_35MainloopSm100TmaUmmaWarpSpecializedILi3ELi2ELi2ENS5_IJNS4_1CILi1EEESB_SB_EEEEENS5_IJNSA_ILi128EEENSA_ILi256EEESE_EEENS_12float_e4m3_tENS5_IJlSB_lEEENS_12float_e5m2_tENS5_IJSB_llEEENS4_8TiledMMAINS4_8MMA_AtomIJNS4_10MMA_TraitsINS4_19SM100_MMA_F8F6F4_SSEJSH_SJ_fSE_SF_NS4_17integral_constantINS4_4UMMA5MajorELSR_0EEENSP_ISR_LSR_1EEENSP_INSQ_7ScaleInELSU_0EEESV_EEEEEENS4_6LayoutISC_NS5_IJNSA_ILi0EEESZ_SZ_EEEEENS5_IJNS4_10UnderscoreES12_S12_EEEEENS4_13SM90_TMA_LOADENS4_14ComposedLayoutINS4_7SwizzleILi3ELi4ELi3EEENS4_18smem_ptr_flag_bitsILi8EEENSY_INS5_IJNSA_ILi8EEESE_EEENS5_IJSE_SB_EEEEEEEvNS4_8identityES15_NS16_IS18_S1A_NSY_INS5_IJSE_S1B_EEENS5_IJSB_SE_EEEEEEEvS1G_EENS_8epilogue10collective18CollectiveEpilogueINS1M_23Sm100TmaWarpSpecializedILi4ELi2ELi64ELb0ELb0EEEJSG_NS5_IJNSY_ISE_SB_EENSY_INSA_ILi64EEESB_EEEEESH_SI_SH_SI_NS1M_6fusion15FusionCallbacksIS1Q_NS1V_17LinearCombinationISH_fSH_fLNS_15FloatRoundStyleE2EEESG_S1U_JEEENS4_5SM1004TMEM4LOAD26SM100_TMEM_LOAD_32dp32b64xES15_NS16_INS17_ILi2ELi4ELi3EEES1A_NSY_INS5_IJS1B_S1S_EEENS5_IJS1S_SB_EEEEEEENS4_39AutoVectorizingCopyWithAssumedAlignmentILi128EEENS4_14SM90_TMA_STOREES29_S2B_S2B_EEEvvEEEEvNT_6ParamsE) ;  /* 0xffffff4402447950 */ /* 0x000fea0003c3ffff */
.L_x_163:
[----:B------:R-:W-:-:S00]  /*baf0*/  BRA `(.L_x_163) ;  /* 0xfffffffc00fc7947 */ /* 0x000fc0000383ffff */
[----:B------:R-:W-:-:S00]  /*bb00*/  NOP ;  /* 0x0000000000007918 */ /* 0x000fc00000000000 */
[----:B------:R-:W-:-:S00]  /*bb10*/  NOP ;  /* 0x0000000000007918 */ /* 0x000fc00000000000 */
[----:B------:R-:W-:-:S00]  /*bb20*/  NOP ;  /* 0x0000000000007918 */ /* 0x000fc00000000000 */
[----:B------:R-:W-:-:S00]  /*bb30*/  NOP ;  /* 0x0000000000007918 */ /* 0x000fc00000000000 */
[----:B------:R-:W-:-:S00]  /*bb40*/  NOP ;  /* 0x0000000000007918 */ /* 0x000fc00000000000 */
[----:B------:R-:W-:-:S00]  /*bb50*/  NOP ;  /* 0x0000000000007918 */ /* 0x000fc00000000000 */
[----:B------:R-:W-:-:S00]  /*bb60*/  NOP ;  /* 0x0000000000007918 */ /* 0x000fc00000000000 */
[----:B------:R-:W-:-:S00]  /*bb70*/  NOP ;  /* 0x0000000000007918 */ /* 0x000fc00000000000 */
.L_x_164:


//--------------------- .nv.global.init           --------------------------
	.section	.nv.global.init,"aw",@progbits
.nv.global.init:
	.type		$str$27,@object
	.size		$str$27,($str$28 - $str$27)
$str$27:
        /*0000*/ 	.byte	0x28, 0x61, 0x64, 0x64, 0x72, 0x65, 0x73, 0x73, 0x20, 0x26, 0x20, 0x6d, 0x61, 0x73, 0x6b, 0x29
        /*0010*/ 	.byte	0x20, 0x3d, 0x3d, 0x20, 0x30, 0x00
	.type		$str$28,@object
	.size		$str$28,($str$26 - $str$28)
$str$28:
        /*0016*/ 	.byte	0x2f, 0x74, 0x6d, 0x70, 0x2f, 0x63, 0x75, 0x74, 0x6c, 0x61, 0x73, 0x73, 0x5f, 0x73, 0x77, 0x65
        /*0026*/ 	.byte	0x65, 0x70, 0x5f, 0x73, 0x72, 0x63, 0x2f, 0x69, 0x6e, 0x63, 0x6c, 0x75, 0x64, 0x65, 0x2f, 0x63
        /*0036*/ 	.byte	0x75, 0x74, 0x65, 0x2f, 0x70, 0x6f, 0x69, 0x6e, 0x74, 0x65, 0x72, 0x5f, 0x66, 0x6c, 0x61, 0x67
        /*0046*/ 	.byte	0x67, 0x65, 0x64, 0x2e, 0x68, 0x70, 0x70, 0x00
	.type		$str$26,@object
	.size		$str$26,($str$25 - $str$26)
$str$26:
        /*004e*/ 	.byte	0x2f, 0x74, 0x6d, 0x70, 0x2f, 0x63, 0x75, 0x74, 0x6c, 0x61, 0x73, 0x73, 0x5f, 0x73, 0x77, 0x65
        /*005e*/ 	.byte	0x65, 0x70, 0x5f, 0x73, 0x72, 0x63, 0x2f, 0x69, 0x6e, 0x63, 0x6c, 0x75, 0x64, 0x65, 0x2f, 0x63
        /*006e*/ 	.byte	0x75, 0x74, 0x65, 0x2f, 0x61, 0x74, 0x6f, 0x6d, 0x2f, 0x63, 0x6f, 0x70, 0x79, 0x5f, 0x74, 0x72
        /*007e*/ 	.byte	0x61, 0x69, 0x74, 0x73, 0x5f, 0x73, 0x6d, 0x31, 0x30, 0x30, 0x2e, 0x68, 0x70, 0x70, 0x00
	.type		$str$25,@object
	.size		$str$25,(__unnamed_1 - $str$25)
$str$25:
        /*008d*/ 	.byte	0x28, 0x28, 0x75, 0x69, 0x6e, 0x74, 0x33, 0x32, 0x5f, 0x74, 0x28, 0x74, 0x68, 0x72, 0x65, 0x61
        /*009d*/ 	.byte	0x64, 0x49, 0x64, 0x78, 0x2e, 0x78, 0x29, 0x20, 0x2f, 0x20, 0x33, 0x32, 0x29, 0x20, 0x25, 0x20
        /*00ad*/ 	.byte	0x34, 0x29, 0x20, 0x3d, 0x3d, 0x20, 0x28, 0x28, 0x28, 0x74, 0x6d, 0x65, 0x6d, 0x5f, 0x61, 0x64
        /*00bd*/ 	.byte	0x64, 0x72, 0x20, 0x3e, 0x3e, 0x20, 0x31, 0x36, 0x29, 0x20, 0x2f, 0x20, 0x33, 0x32, 0x29, 0x20
        /*00cd*/ 	.byte	0x25, 0x20, 0x34, 0x29, 0x00
	.type		__unnamed_1,@object
	.size		__unnamed_1,(__unnamed_2 - __unnamed_1)
__unnamed_1:
        /*00d2*/ 	.byte	0x61, 0x75, 0x74, 0x6f, 0x20, 0x63, 0x75, 0x74, 0x65, 0x3a, 0x3a, 0x61, 0x73, 0x5f, 0x70, 0x6f
        /* <DEDUP_REMOVED lines=24> */
        /*0262*/ 	.byte	0x43, 0x3c, 0x38, 0x31, 0x39, 0x32, 0x3e, 0x3e, 0x3e, 0x3e, 0x5d, 0x00
	.type		__unnamed_2,@object
	.size		__unnamed_2,(__unnamed_3 - __unnamed_2)
__unnamed_2:
        /* <DEDUP_REMOVED lines=26> */
	.type		__unnamed_3,@object
	.size		__unnamed_3,(.L_3 - __unnamed_3)
__unnamed_3:
        /* <DEDUP_REMOVED lines=42> */
        /*06aa*/ 	.byte	0x3e, 0x3e, 0x3e, 0x3e, 0x5d, 0x00
.L_3:


//--------------------- .nv.shared._ZN7cutlass13device_kernelINS_4gemm6kernel13GemmUniversalIN4cute5tupleIJiiiiEEENS1_10collective13CollectiveMmaINS1_35MainloopSm100TmaUmmaWarpSpecializedILi3ELi2ELi2ENS5_IJNS4_1CILi1EEESB_SB_EEEEENS5_IJNSA_ILi128EEENSA_ILi256EEESE_EEENS_12float_e4m3_tENS5_IJlSB_lEEENS_12float_e5m2_tENS5_IJSB_llEEENS4_8TiledMMAINS4_8MMA_AtomIJNS4_10MMA_TraitsINS4_19SM100_MMA_F8F6F4_SSEJSH_SJ_fSE_SF_NS4_17integral_constantINS4_4UMMA5MajorELSR_0EEENSP_ISR_LSR_1EEENSP_INSQ_7ScaleInELSU_0EEESV_EEEEEENS4_6LayoutISC_NS5_IJNSA_ILi0EEESZ_SZ_EEEEENS5_IJNS4_10UnderscoreES12_S12_EEEEENS4_13SM90_TMA_LOADENS4_14ComposedLayoutINS4_7SwizzleILi3ELi4ELi3EEENS4_18smem_ptr_flag_bitsILi8EEENSY_INS5_IJNSA_ILi8EEESE_EEENS5_IJSE_SB_EEEEEEEvNS4_8identityES15_NS16_IS18_S1A_NSY_INS5_IJSE_S1B_EEENS5_IJSB_SE_EEEEEEEvS1G_EENS_8epilogue10collective18CollectiveEpilogueINS1M_23Sm100TmaWarpSpecializedILi4ELi2ELi64ELb0ELb0EEEJSG_NS5_IJNSY_ISE_SB_EENSY_INSA_ILi64EEESB_EEEEESH_SI_SH_SI_NS1M_6fusion15FusionCallbacksIS1Q_NS1V_17LinearCombinationISH_fSH_fLNS_15FloatRoundStyleE2EEESG_S1U_JEEENS4_5SM1004TMEM4LOAD26SM100_TMEM_LOAD_32dp32b64xES15_NS16_INS17_ILi2ELi4ELi3EEES1A_NSY_INS5_IJS1B_S1S_EEENS5_IJS1S_SB_EEEEEEENS4_39AutoVectorizingCopyWithAssumedAlignmentILi128EEENS4_14SM90_TMA_STOREES29_S2B_S2B_EEEvvEEEEvNT_6ParamsE --------------------------
	.section	.nv.shared._ZN7cutlass13device_kernelINS_4gemm6kernel13GemmUniversalIN4cute5tupleIJiiiiEEENS1_10collective13CollectiveMmaINS1_35MainloopSm100TmaUmmaWarpSpecializedILi3ELi2ELi2ENS5_IJNS4_1CILi1EEESB_SB_EEEEENS5_IJNSA_ILi128EEENSA_ILi256EEESE_EEENS_12float_e4m3_tENS5_IJlSB_lEEENS_12float_e5m2_tENS5_IJSB_llEEENS4_8TiledMMAINS4_8MMA_AtomIJNS4_10MMA_TraitsINS4_19SM100_MMA_F8F6F4_SSEJSH_SJ_fSE_SF_NS4_17integral_constantINS4_4UMMA5MajorELSR_0EEENSP_ISR_LSR_1EEENSP_INSQ_7ScaleInELSU_0EEESV_EEEEEENS4_6LayoutISC_NS5_IJNSA_ILi0EEESZ_SZ_EEEEENS5_IJNS4_10UnderscoreES12_S12_EEEEENS4_13SM90_TMA_LOADENS4_14ComposedLayoutINS4_7SwizzleILi3ELi4ELi3EEENS4_18smem_ptr_flag_bitsILi8EEENSY_INS5_IJNSA_ILi8EEESE_EEENS5_IJSE_SB_EEEEEEEvNS4_8identityES15_NS16_IS18_S1A_NSY_INS5_IJSE_S1B_EEENS5_IJSB_SE_EEEEEEEvS1G_EENS_8epilogue10collective18CollectiveEpilogueINS1M_23Sm100TmaWarpSpecializedILi4ELi2ELi64ELb0ELb0EEEJSG_NS5_IJNSY_ISE_SB_EENSY_INSA_ILi64EEESB_EEEEESH_SI_SH_SI_NS1M_6fusion15FusionCallbacksIS1Q_NS1V_17LinearCombinationISH_fSH_fLNS_15FloatRoundStyleE2EEESG_S1U_JEEENS4_5SM1004TMEM4LOAD26SM100_TMEM_LOAD_32dp32b64xES15_NS16_INS17_ILi2ELi4ELi3EEES1A_NSY_INS5_IJS1B_S1S_EEENS5_IJS1S_SB_EEEEEEENS4_39AutoVectorizingCopyWithAssumedAlignmentILi128EEENS4_14SM90_TMA_STOREES29_S2B_S2B_EEEvvEEEEvNT_6ParamsE,"aw",@nobits
	.sectionflags	@""
	.align	16
	.zero		1024


//--------------------- .nv.shared.reserved.0     --------------------------
	.section	.nv.shared.reserved.0,"aw",@nobits
	.weak		__nv_reservedSMEM_offset_0_alias
	.size		__nv_reservedSMEM_offset_0_alias, 0, 64
	.other		__nv_reservedSMEM_offset_0_alias,@"STO_CUDA_RESERVED_SHARED STV_DEFAULT"
__nv_reservedSMEM_offset_0_alias:
	.zero		0
.nv.shared.reserved.0:
	.zero		64
	.weak		__nv_reservedSMEM_tcgen05_partition
	.type		__nv_reservedSMEM_tcgen05_partition,@object
	.size		__nv_reservedSMEM_tcgen05_partition,(.L_0 - __nv_reservedSMEM_tcgen05_partition)
__nv_reservedSMEM_tcgen05_partition:
	.zero		32
.L_0:


//--------------------- .nv.global                --------------------------
	.section	.nv.global,"aw",@nobits
.nv.global:
	.type		_ZN40_INTERNAL_519ef639_4_k_cu_3678ad97_185254cute1_E,@object
	.size		_ZN40_INTERNAL_519ef639_4_k_cu_3678ad97_185254cute1_E,(_ZN40_INTERNAL_519ef639_4_k_cu_3678ad97_185254cuda3std3__45__cpo6cbeginE - _ZN40_INTERNAL_519ef639_4_k_cu_3678ad97_185254cute1_E)
_ZN40_INTERNAL_519ef639_4_k_cu_3678ad97_185254cute1_E:
	.zero		1
	.type		_ZN40_INTERNAL_519ef639_4_k_cu_3678ad97_185254cuda3std3__45__cpo6cbeginE,@object
	.size		_ZN40_INTERNAL_519ef639_4_k_cu_3678ad97_185254cuda3std3__45__cpo6cbeginE,(_ZN40_INTERNAL_519ef639_4_k_cu_3678ad97_185254cuda3std3__48in_placeE - _ZN40_INTERNAL_519ef639_4_k_cu_3678ad97_185254cuda3std3__45__cpo6cbeginE)
_ZN40_INTERNAL_519ef639_4_k_cu_3678ad97_185254cuda3std3__45__cpo6cbeginE:
	.zero		1
	.type		_ZN40_INTERNAL_519ef639_4_k_cu_3678ad97_185254cuda3std3__48in_placeE,@object
	.size		_ZN40_INTERNAL_519ef639_4_k_cu_3678ad97_185254cuda3std3__48in_placeE,(_ZN40_INTERNAL_519ef639_4_k_cu_3678ad97_185254cuda3std6ranges3__45__cpo9iter_moveE - _ZN40_INTERNAL_519ef639_4_k_cu_3678ad97_185254cuda3std3__48in_placeE)
_ZN40_INTERNAL_519ef639_4_k_cu_3678ad97_185254cuda3std3__48in_placeE:
	.zero		1
	.type		_ZN40_INTERNAL_519ef639_4_k_cu_3678ad97_185254cuda3std6ranges3__45__cpo9iter_moveE,@object
	.size		_ZN40_INTERNAL_519ef639_4_k_cu_3678ad97_185254cuda3std6ranges3__45__cpo9iter_moveE,(_ZN40_INTERNAL_519ef639_4_k_cu_3678ad97_185254cuda3std3__45__cpo5beginE - _ZN40_INTERNAL_519ef639_4_k_cu_3678ad97_185254cuda3std6ranges3__45__cpo9iter_moveE)
_ZN40_INTERNAL_519ef639_4_k_cu_3678ad97_185254cuda3std6ranges3__45__cpo9iter_moveE:
	.zero		1
	.type		_ZN40_INTERNAL_519ef639_4_k_cu_3678ad97_185254cuda3std3__45__cpo5beginE,@object
	.size		_ZN40_INTERNAL_519ef639_4_k_cu_3678ad97_185254cuda3std3__45__cpo5beginE,(_ZN40_INTERNAL_519ef639_4_k_cu_3678ad97_185254cuda3std3__442_GLOBAL__N__519ef639_4_k_cu_3678ad97_185256ignoreE - _ZN40_INTERNAL_519ef639_4_k_cu_3678ad97_185254cuda3std3__45__cpo5beginE)
_ZN40_INTERNAL_519ef639_4_k_cu_3678ad97_185254cuda3std3__45__cpo5beginE:
	.zero		1
	.type		_ZN40_INTERNAL_519ef639_4_k_cu_3678ad97_185254cuda3std3__442_GLOBAL__N__519ef639_4_k_cu_3678ad97_185256ignoreE,@object
	.size		_ZN40_INTERNAL_519ef639_4_k_cu_3678ad97_185254cuda3std3__442_GLOBAL__N__519ef639_4_k_cu_3678ad97_185256ignoreE,(_ZN40_INTERNAL_519ef639_4_k_cu_3678ad97_185254cute7productE - _ZN40_INTERNAL_519ef639_4_k_cu_3678ad97_185254cuda3std3__442_GLOBAL__N__519ef639_4_k_cu_3678ad97_185256ignoreE)
_ZN40_INTERNAL_519ef639_4_k_cu_3678ad97_185254cuda3std3__442_GLOBAL__N__519ef639_4_k_cu_3678ad97_185256ignoreE:
	.zero		1
	.type		_ZN40_INTERNAL_519ef639_4_k_cu_3678ad97_185254cute7productE,@object
	.size		_ZN40_INTERNAL_519ef639_4_k_cu_3678ad97_185254cute7productE,(_ZN40_INTERNAL_519ef639_4_k_cu_3678ad97_185254cuda3std3__45__cpo3endE - _ZN40_INTERNAL_519ef639_4_k_cu_3678ad97_185254cute7productE)
_ZN40_INTERNAL_519ef639_4_k_cu_3678ad97_185254cute7productE:
	.zero		1
	.type		_ZN40_INTERNAL_519ef639_4_k_cu_3678ad97_185254cuda3std3__45__cpo3endE,@object
	.size		_ZN40_INTERNAL_519ef639_4_k_cu_3678ad97_185254cuda3std3__45__cpo3endE,(_ZN40_INTERNAL_519ef639_4_k_cu_3678ad97_185254cuda3std3__419piecewise_constructE - _ZN40_INTERNAL_519ef639_4_k_cu_3678ad97_185254cuda3std3__45__cpo3endE)
_ZN40_INTERNAL_519ef639_4_k_cu_3678ad97_185254cuda3std3__45__cpo3endE:
	.zero		1
	.type		_ZN40_INTERNAL_519ef639_4_k_cu_3678ad97_185254cuda3std3__419piecewise_constructE,@object
	.size		_ZN40_INTERNAL_519ef639_4_k_cu_3678ad97_185254cuda3std3__419piecewise_constructE,(_ZN40_INTERNAL_519ef639_4_k_cu_3678ad97_185254cuda3std3__45__cpo4cendE - _ZN40_INTERNAL_519ef639_4_k_cu_3678ad97_185254cuda3std3__419piecewise_constructE)
_ZN40_INTERNAL_519ef639_4_k_cu_3678ad97_185254cuda3std3__419piecewise_constructE:
	.zero		1
	.type		_ZN40_INTERNAL_519ef639_4_k_cu_3678ad97_185254cuda3std3__45__cpo4cendE,@object
	.size		_ZN40_INTERNAL_519ef639_4_k_cu_3678ad97_185254cuda3std3__45__cpo4cendE,(_ZN40_INTERNAL_519ef639_4_k_cu_3678ad97_185254cuda3std6ranges3__45__cpo4swapE - _ZN40_INTERNAL_519ef639_4_k_cu_3678ad97_185254cuda3std3__45__cpo4cendE)
_ZN40_INTERNAL_519ef639_4_k_cu_3678ad97_185254cuda3std3__45__cpo4cendE:
	.zero		1
	.type		_ZN40_INTERNAL_519ef639_4_k_cu_3678ad97_185254cuda3std6ranges3__45__cpo4swapE,@object
	.size		_ZN40_INTERNAL_519ef639_4_k_cu_3678ad97_185254cuda3std6ranges3__45__cpo4swapE,(.L_11 - _ZN40_INTERNAL_519ef639_4_k_cu_3678ad97_185254cuda3std6ranges3__45__cpo4swapE)
_ZN40_INTERNAL_519ef639_4_k_cu_3678ad97_185254cuda3std6ranges3__45__cpo4swapE:
	.zero		1
.L_11:


//--------------------- .nv.constant0._ZN7cutlass13device_kernelINS_4gemm6kernel13GemmUniversalIN4cute5tupleIJiiiiEEENS1_10collective13CollectiveMmaINS1_35MainloopSm100TmaUmmaWarpSpecializedILi3ELi2ELi2ENS5_IJNS4_1CILi1EEESB_SB_EEEEENS5_IJNSA_ILi128EEENSA_ILi256EEESE_EEENS_12float_e4m3_tENS5_IJlSB_lEEENS_12float_e5m2_tENS5_IJSB_llEEENS4_8TiledMMAINS4_8MMA_AtomIJNS4_10MMA_TraitsINS4_19SM100_MMA_F8F6F4_SSEJSH_SJ_fSE_SF_NS4_17integral_constantINS4_4UMMA5MajorELSR_0EEENSP_ISR_LSR_1EEENSP_INSQ_7ScaleInELSU_0EEESV_EEEEEENS4_6LayoutISC_NS5_IJNSA_ILi0EEESZ_SZ_EEEEENS5_IJNS4_10UnderscoreES12_S12_EEEEENS4_13SM90_TMA_LOADENS4_14ComposedLayoutINS4_7SwizzleILi3ELi4ELi3EEENS4_18smem_ptr_flag_bitsILi8EEENSY_INS5_IJNSA_ILi8EEESE_EEENS5_IJSE_SB_EEEEEEEvNS4_8identityES15_NS16_IS18_S1A_NSY_INS5_IJSE_S1B_EEENS5_IJSB_SE_EEEEEEEvS1G_EENS_8epilogue10collective18CollectiveEpilogueINS1M_23Sm100TmaWarpSpecializedILi4ELi2ELi64ELb0ELb0EEEJSG_NS5_IJNSY_ISE_SB_EENSY_INSA_ILi64EEESB_EEEEESH_SI_SH_SI_NS1M_6fusion15FusionCallbacksIS1Q_NS1V_17LinearCombinationISH_fSH_fLNS_15FloatRoundStyleE2EEESG_S1U_JEEENS4_5SM1004TMEM4LOAD26SM100_TMEM_LOAD_32dp32b64xES15_NS16_INS17_ILi2ELi4ELi3EEES1A_NSY_INS5_IJS1B_S1S_EEENS5_IJS1S_SB_EEEEEEENS4_39AutoVectorizingCopyWithAssumedAlignmentILi128EEENS4_14SM90_TMA_STOREES29_S2B_S2B_EEEvvEEEEvNT_6ParamsE --------------------------
	.section	.nv.constant0._ZN7cutlass13device_kernelINS_4gemm6kernel13GemmUniversalIN4cute5tupleIJiiiiEEENS1_10collective13CollectiveMmaINS1_35MainloopSm100TmaUmmaWarpSpecializedILi3ELi2ELi2ENS5_IJNS4_1CILi1EEESB_SB_EEEEENS5_IJNSA_ILi128EEENSA_ILi256EEESE_EEENS_12float_e4m3_tENS5_IJlSB_lEEENS_12float_e5m2_tENS5_IJSB_llEEENS4_8TiledMMAINS4_8MMA_AtomIJNS4_10MMA_TraitsINS4_19SM100_MMA_F8F6F4_SSEJSH_SJ_fSE_SF_NS4_17integral_constantINS4_4UMMA5MajorELSR_0EEENSP_ISR_LSR_1EEENSP_INSQ_7ScaleInELSU_0EEESV_EEEEEENS4_6LayoutISC_NS5_IJNSA_ILi0EEESZ_SZ_EEEEENS5_IJNS4_10UnderscoreES12_S12_EEEEENS4_13SM90_TMA_LOADENS4_14ComposedLayoutINS4_7SwizzleILi3ELi4ELi3EEENS4_18smem_ptr_flag_bitsILi8EEENSY_INS5_IJNSA_ILi8EEESE_EEENS5_IJSE_SB_EEEEEEEvNS4_8identityES15_NS16_IS18_S1A_NSY_INS5_IJSE_S1B_EEENS5_IJSB_SE_EEEEEEEvS1G_EENS_8epilogue10collective18CollectiveEpilogueINS1M_23Sm100TmaWarpSpecializedILi4ELi2ELi64ELb0ELb0EEEJSG_NS5_IJNSY_ISE_SB_EENSY_INSA_ILi64EEESB_EEEEESH_SI_SH_SI_NS1M_6fusion15FusionCallbacksIS1Q_NS1V_17LinearCombinationISH_fSH_fLNS_15FloatRoundStyleE2EEESG_S1U_JEEENS4_5SM1004TMEM4LOAD26SM100_TMEM_LOAD_32dp32b64xES15_NS16_INS17_ILi2ELi4ELi3EEES1A_NSY_INS5_IJS1B_S1S_EEENS5_IJS1S_SB_EEEEEEENS4_39AutoVectorizingCopyWithAssumedAlignmentILi128EEENS4_14SM90_TMA_STOREES29_S2B_S2B_EEEvvEEEEvNT_6ParamsE,"a",@progbits
	.sectionflags	@""
	.align	4
.nv.constant0._ZN7cutlass13device_kernelINS_4gemm6kernel13GemmUniversalIN4cute5tupleIJiiiiEEENS1_10collective13CollectiveMmaINS1_35MainloopSm100TmaUmmaWarpSpecializedILi3ELi2ELi2ENS5_IJNS4_1CILi1EEESB_SB_EEEEENS5_IJNSA_ILi128EEENSA_ILi256EEESE_EEENS_12float_e4m3_tENS5_IJlSB_lEEENS_12float_e5m2_tENS5_IJSB_llEEENS4_8TiledMMAINS4_8MMA_AtomIJNS4_10MMA_TraitsINS4_19SM100_MMA_F8F6F4_SSEJSH_SJ_fSE_SF_NS4_17integral_constantINS4_4UMMA5MajorELSR_0EEENSP_ISR_LSR_1EEENSP_INSQ_7ScaleInELSU_0EEESV_EEEEEENS4_6LayoutISC_NS5_IJNSA_ILi0EEESZ_SZ_EEEEENS5_IJNS4_10UnderscoreES12_S12_EEEEENS4_13SM90_TMA_LOADENS4_14ComposedLayoutINS4_7SwizzleILi3ELi4ELi3EEENS4_18smem_ptr_flag_bitsILi8EEENSY_INS5_IJNSA_ILi8EEESE_EEENS5_IJSE_SB_EEEEEEEvNS4_8identityES15_NS16_IS18_S1A_NSY_INS5_IJSE_S1B_EEENS5_IJSB_SE_EEEEEEEvS1G_EENS_8epilogue10collective18CollectiveEpilogueINS1M_23Sm100TmaWarpSpecializedILi4ELi2ELi64ELb0ELb0EEEJSG_NS5_IJNSY_ISE_SB_EENSY_INSA_ILi64EEESB_EEEEESH_SI_SH_SI_NS1M_6fusion15FusionCallbacksIS1Q_NS1V_17LinearCombinationISH_fSH_fLNS_15FloatRoundStyleE2EEESG_S1U_JEEENS4_5SM1004TMEM4LOAD26SM100_TMEM_LOAD_32dp32b64xES15_NS16_INS17_ILi2ELi4ELi3EEES1A_NSY_INS5_IJS1B_S1S_EEENS5_IJS1S_SB_EEEEEEENS4_39AutoVectorizingCopyWithAssumedAlignmentILi128EEENS4_14SM90_TMA_STOREES29_S2B_S2B_EEEvvEEEEvNT_6ParamsE:
	.zero		2944


//--------------------- SYMBOLS --------------------------

	.type		.nv.reservedSmem.offset0,@object
	.size		.nv.reservedSmem.offset0,0x4
	.type		.nv.reservedSmem.cap,@object
	.size		.nv.reservedSmem.cap,0x4
	.type		__assertfail,@function
